def matmul_kernel(
    a_ptr,
    b_ptr,
    c_ptr,
    M,
    N,
    K,
    stride_am,
    stride_ak,
    stride_bk,
    stride_bn,
    stride_cm,
    stride_cn,
    BLOCK_M: tl.constexpr,
    BLOCK_N: tl.constexpr,
    BLOCK_K: tl.constexpr,
    GROUP_M: tl.constexpr,
):
    pid = tl.program_id(axis=0)
    num_pid_m = tl.cdiv(M, BLOCK_M)
    num_pid_n = tl.cdiv(N, BLOCK_N)
    num_pid_in_group = GROUP_M * num_pid_n
    group_id = pid // num_pid_in_group
    first_pid_m = group_id * GROUP_M
    group_size_m = min(num_pid_m - first_pid_m, GROUP_M)
    pid_m = first_pid_m + ((pid % num_pid_in_group) % group_size_m)
    pid_n = (pid % num_pid_in_group) // group_size_m

    offs_am = (pid_m * BLOCK_M + tl.arange(0, BLOCK_M)) % M
    offs_bn = (pid_n * BLOCK_N + tl.arange(0, BLOCK_N)) % N
    offs_k = tl.arange(0, BLOCK_K)
    a_ptrs = a_ptr + offs_am[:, None] * stride_am + offs_k[None, :] * stride_ak
    b_ptrs = b_ptr + offs_k[:, None] * stride_bk + offs_bn[None, :] * stride_bn

    acc = tl.zeros((BLOCK_M, BLOCK_N), dtype=tl.float32)
    for kk in range(0, tl.cdiv(K, BLOCK_K)):
        a = tl.load(a_ptrs, mask=offs_k[None, :] < K - kk * BLOCK_K, other=0.0)
        b = tl.load(b_ptrs, mask=offs_k[:, None] < K - kk * BLOCK_K, other=0.0)
        acc = tl.dot(a, b, acc)
        a_ptrs += BLOCK_K * stride_ak
        b_ptrs += BLOCK_K * stride_bk

    c = acc.to(c_ptr.dtype.element_ty)
    offs_cm = pid_m * BLOCK_M + tl.arange(0, BLOCK_M)
    offs_cn = pid_n * BLOCK_N + tl.arange(0, BLOCK_N)
    c_ptrs = c_ptr + offs_cm[:, None] * stride_cm + offs_cn[None, :] * stride_cn
    mask = (offs_cm[:, None] < M) & (offs_cn[None, :] < N)
    tl.store(c_ptrs, c, mask=mask)

# config = {"BLOCK_K": 32, "BLOCK_M": 512, "BLOCK_N": 256, "GROUP_M": 8, "arch": "sm_100", "dtype": "fp16", "num_ctas": 4, "num_stages": 3, "num_warps": 4}
# arch = sm_100


// ===== COMPILED SASS (sm_100a) =====

	.target	sm_100a

	.elftype	@"ET_EXEC"


//--------------------- .note.nv.tkinfo           --------------------------
	.section	.note.nv.tkinfo,"",@"SHT_NOTE"
	.sectionflags	@"SHF_NOTE_NV_TKINFO"
	.tkinfo
        /*0018*/ 	.word	0x00000081
        /*0030*/ 	.string	""
        /*0030*/ 	.string	"ptxas-blackwell"
        /*0030*/ 	.string	"Cuda compilation tools, release 12.9, V12.9.86"
        /*0030*/ 	.string	"Build cuda_12.9.r12.9/compiler.36037853_0"
        /*0030*/ 	.string	"-v  -suppress-debug-info  -lineinfo  -arch sm_100a "



//--------------------- .note.nv.cuver            --------------------------
	.section	.note.nv.cuver,"",@"SHT_NOTE"
	.sectionflags	@"SHF_NOTE_NV_CUVER"
        /*0018*/ 	.short	0x0001
        /*001a*/ 	.short	0x0064
        /*001c*/ 	.short	0x0001
        /*001e*/ 	.short	0x0000
        /*0020*/ 	.short	0x0001
        /*0022*/ 	.short	0x0000


//--------------------- .nv.info                  --------------------------
	.section	.nv.info,"",@"SHT_CUDA_INFO"
	.align	4


	//----- nvinfo : EIATTR_REGCOUNT
	.align		4
        /*0000*/ 	.byte	0x04, 0x2f
        /*0002*/ 	.short	(.L_4 - .L_3)
	.align		4
.L_3:
        /*0004*/ 	.word	index@(matmul_kernel)
        /*0008*/ 	.word	0x000000ff


	//----- nvinfo : EIATTR_FRAME_SIZE
	.align		4
.L_4:
        /*000c*/ 	.byte	0x04, 0x11
        /*000e*/ 	.short	(.L_6 - .L_5)
	.align		4
.L_5:
        /*0010*/ 	.word	index@($__internal_2_$__cuda_sm10x_tcgen05_guardrail_trap_unallocated_columns_being_dealloced)
        /*0014*/ 	.word	0x00000010


	//----- nvinfo : EIATTR_FRAME_SIZE
	.align		4
.L_6:
        /*0018*/ 	.byte	0x04, 0x11
        /*001a*/ 	.short	(.L_8 - .L_7)
	.align		4
.L_7:
        /*001c*/ 	.word	index@($__internal_1_$__cuda_sm10x_tcgen05_guardrail_trap_phase_invalid_during_alloc)
        /*0020*/ 	.word	0x00000010


	//----- nvinfo : EIATTR_FRAME_SIZE
	.align		4
.L_8:
        /*0024*/ 	.byte	0x04, 0x11
        /*0026*/ 	.short	(.L_10 - .L_9)
	.align		4
.L_9:
        /*0028*/ 	.word	index@($__internal_0_$__cuda_sm10x_tcgen05_guardrail_trap_col_being_dealloced_not_returned_by_alloc)
        /*002c*/ 	.word	0x00000010


	//----- nvinfo : EIATTR_FRAME_SIZE
	.align		4
.L_10:
        /*0030*/ 	.byte	0x04, 0x11
        /*0032*/ 	.short	(.L_12 - .L_11)
	.align		4
.L_11:
        /*0034*/ 	.word	index@(matmul_kernel)
        /*0038*/ 	.word	0x00000010


	//----- nvinfo : EIATTR_MIN_STACK_SIZE
	.align		4
.L_12:
        /*003c*/ 	.byte	0x04, 0x12
        /*003e*/ 	.short	(.L_14 - .L_13)
	.align		4
.L_13:
        /*0040*/ 	.word	index@(matmul_kernel)
        /*0044*/ 	.word	0x00000010
.L_14:


//--------------------- .nv.info.matmul_kernel    --------------------------
	.section	.nv.info.matmul_kernel,"",@"SHT_CUDA_INFO"
	.sectionflags	@""
	.align	4


	//----- nvinfo : EIATTR_CUDA_API_VERSION
	.align		4
        /*0000*/ 	.byte	0x04, 0x37
        /*0002*/ 	.short	(.L_16 - .L_15)
.L_15:
        /*0004*/ 	.word	0x00000081


	//----- nvinfo : EIATTR_KPARAM_INFO
	.align		4
.L_16:
        /*0008*/ 	.byte	0x04, 0x17
        /*000a*/ 	.short	(.L_18 - .L_17)
.L_17:
        /*000c*/ 	.word	0x00000000
        /*0010*/ 	.short	0x000d
        /*0012*/ 	.short	0x0048
        /*0014*/ 	.byte	0x00, 0xf4, 0x21, 0x00


	//----- nvinfo : EIATTR_KPARAM_INFO
	.align		4
.L_18:
        /*0018*/ 	.byte	0x04, 0x17
        /*001a*/ 	.short	(.L_20 - .L_19)
.L_19:
        /*001c*/ 	.word	0x00000000
        /*0020*/ 	.short	0x000c
        /*0022*/ 	.short	0x0040
        /*0024*/ 	.byte	0x00, 0xf4, 0x21, 0x00


	//----- nvinfo : EIATTR_KPARAM_INFO
	.align		4
.L_20:
        /*0028*/ 	.byte	0x04, 0x17
        /*002a*/ 	.short	(.L_22 - .L_21)
.L_21:
        /*002c*/ 	.word	0x00000000
        /*0030*/ 	.short	0x000b
        /*0032*/ 	.short	0x0038
        /*0034*/ 	.byte	0x00, 0xf0, 0x11, 0x00


	//----- nvinfo : EIATTR_KPARAM_INFO
	.align		4
.L_22:
        /*0038*/ 	.byte	0x04, 0x17
        /*003a*/ 	.short	(.L_24 - .L_23)
.L_23:
        /*003c*/ 	.word	0x00000000
        /*0040*/ 	.short	0x000a
        /*0042*/ 	.short	0x0034
        /*0044*/ 	.byte	0x00, 0xf0, 0x11, 0x00


	//----- nvinfo : EIATTR_KPARAM_INFO
	.align		4
.L_24:
        /*0048*/ 	.byte	0x04, 0x17
        /*004a*/ 	.short	(.L_26 - .L_25)
.L_25:
        /*004c*/ 	.word	0x00000000
        /*0050*/ 	.short	0x0009
        /*0052*/ 	.short	0x0030
        /*0054*/ 	.byte	0x00, 0xf0, 0x11, 0x00


	//----- nvinfo : EIATTR_KPARAM_INFO
	.align		4
.L_26:
        /*0058*/ 	.byte	0x04, 0x17
        /*005a*/ 	.short	(.L_28 - .L_27)
.L_27:
        /*005c*/ 	.word	0x00000000
        /*0060*/ 	.short	0x0008
        /*0062*/ 	.short	0x002c
        /*0064*/ 	.byte	0x00, 0xf0, 0x11, 0x00


	//----- nvinfo : EIATTR_KPARAM_INFO
	.align		4
.L_28:
        /*0068*/ 	.byte	0x04, 0x17
        /*006a*/ 	.short	(.L_30 - .L_29)
.L_29:
        /*006c*/ 	.word	0x00000000
        /*0070*/ 	.short	0x0007
        /*0072*/ 	.short	0x0028
        /*0074*/ 	.byte	0x00, 0xf0, 0x11, 0x00


	//----- nvinfo : EIATTR_KPARAM_INFO
	.align		4
.L_30:
        /*0078*/ 	.byte	0x04, 0x17
        /*007a*/ 	.short	(.L_32 - .L_31)
.L_31:
        /*007c*/ 	.word	0x00000000
        /*0080*/ 	.short	0x0006
        /*0082*/ 	.short	0x0024
        /*0084*/ 	.byte	0x00, 0xf0, 0x11, 0x00


	//----- nvinfo : EIATTR_KPARAM_INFO
	.align		4
.L_32:
        /*0088*/ 	.byte	0x04, 0x17
        /*008a*/ 	.short	(.L_34 - .L_33)
.L_33:
        /*008c*/ 	.word	0x00000000
        /*0090*/ 	.short	0x0005
        /*0092*/ 	.short	0x0020
        /*0094*/ 	.byte	0x00, 0xf0, 0x11, 0x00


	//----- nvinfo : EIATTR_KPARAM_INFO
	.align		4
.L_34:
        /*0098*/ 	.byte	0x04, 0x17
        /*009a*/ 	.short	(.L_36 - .L_35)
.L_35:
        /*009c*/ 	.word	0x00000000
        /*00a0*/ 	.short	0x0004
        /*00a2*/ 	.short	0x001c
        /*00a4*/ 	.byte	0x00, 0xf0, 0x11, 0x00


	//----- nvinfo : EIATTR_KPARAM_INFO
	.align		4
.L_36:
        /*00a8*/ 	.byte	0x04, 0x17
        /*00aa*/ 	.short	(.L_38 - .L_37)
.L_37:
        /*00ac*/ 	.word	0x00000000
        /*00b0*/ 	.short	0x0003
        /*00b2*/ 	.short	0x0018
        /*00b4*/ 	.byte	0x00, 0xf0, 0x11, 0x00


	//----- nvinfo : EIATTR_KPARAM_INFO
	.align		4
.L_38:
        /*00b8*/ 	.byte	0x04, 0x17
        /*00ba*/ 	.short	(.L_40 - .L_39)
.L_39:
        /*00bc*/ 	.word	0x00000000
        /*00c0*/ 	.short	0x0002
        /*00c2*/ 	.short	0x0010
        /*00c4*/ 	.byte	0x00, 0xf4, 0x21, 0x00


	//----- nvinfo : EIATTR_KPARAM_INFO
	.align		4
.L_40:
        /*00c8*/ 	.byte	0x04, 0x17
        /*00ca*/ 	.short	(.L_42 - .L_41)
.L_41:
        /*00cc*/ 	.word	0x00000000
        /*00d0*/ 	.short	0x0001
        /*00d2*/ 	.short	0x0008
        /*00d4*/ 	.byte	0x00, 0xf4, 0x21, 0x00


	//----- nvinfo : EIATTR_KPARAM_INFO
	.align		4
.L_42:
        /*00d8*/ 	.byte	0x04, 0x17
        /*00da*/ 	.short	(.L_44 - .L_43)
.L_43:
        /*00dc*/ 	.word	0x00000000
        /*00e0*/ 	.short	0x0000
        /*00e2*/ 	.short	0x0000
        /*00e4*/ 	.byte	0x00, 0xf4, 0x21, 0x00


	//----- nvinfo : EIATTR_EXPLICIT_CLUSTER
	.align		4
.L_44:
        /*00e8*/ 	.byte	0x01, 0x3e
	.zero		2


	//----- nvinfo : EIATTR_CTA_PER_CLUSTER
	.align		4
        /*00ec*/ 	.byte	0x04, 0x3d
        /*00ee*/ 	.short	(.L_46 - .L_45)
.L_45:
        /*00f0*/ 	.word	0x00000004
        /*00f4*/ 	.word	0x00000001
        /*00f8*/ 	.word	0x00000001


	//----- nvinfo : EIATTR_AT_ENTRY_FRAGMENTS
	.align		4
.L_46:
        /*00fc*/ 	.byte	0x04, 0x4f
        /*00fe*/ 	.short	(.L_48 - .L_47)


	//   ....[0]....
.L_47:
        /*0100*/ 	.word	0x00000004


	//----- nvinfo : EIATTR_RESERVED_SMEM_USED
	.align		4
.L_48:
        /*0104*/ 	.byte	0x01, 0x41
	.zero		2


	//----- nvinfo : EIATTR_SPARSE_MMA_MASK
	.align		4
        /*0108*/ 	.byte	0x03, 0x50
        /*010a*/ 	.short	0x0000


	//----- nvinfo : EIATTR_TCGEN05_1CTA_USED
	.align		4
        /*010c*/ 	.byte	0x01, 0x51
	.zero		2


	//----- nvinfo : EIATTR_MAXREG_COUNT
	.align		4
        /*0110*/ 	.byte	0x03, 0x1b
        /*0112*/ 	.short	0x00ff


	//----- nvinfo : EIATTR_NUM_BARRIERS
	.align		4
        /*0114*/ 	.byte	0x02, 0x4c
        /*0116*/ 	.byte	0x01
	.zero		1


	//----- nvinfo : EIATTR_ANNOTATIONS
	.align		4
        /*0118*/ 	.byte	0x04, 0x55
        /*011a*/ 	.short	(.L_50 - .L_49)


	//   ....[0]....
.L_49:
        /*011c*/ 	.word	0x00000001
        /*0120*/ 	.byte	0x20, 0x0a, 0x00, 0x00, 0x01, 0x00, 0x00, 0x00, 0x00, 0x5d, 0x00, 0x00, 0x01, 0x00, 0x00, 0x00
        /*0130*/ 	.byte	0xf0, 0x7e, 0x00, 0x00, 0x01, 0x00, 0x00, 0x00, 0x10, 0x81, 0x00, 0x00, 0x01, 0x00, 0x00, 0x00
        /*0140*/ 	.byte	0x90, 0x92, 0x00, 0x00, 0x01, 0x00, 0x00, 0x00, 0xb0, 0x92, 0x00, 0x00


	//----- nvinfo : EIATTR_INT_WARP_WIDE_INSTR_OFFSETS
	.align		4
.L_50:
        /*014c*/ 	.byte	0x04, 0x31
        /*014e*/ 	.short	(.L_52 - .L_51)


	//   ....[0]....
.L_51:
        /*0150*/ 	.word	0x000041a0


	//   ....[1]....
        /*0154*/ 	.word	0x000041c0


	//   ....[2]....
        /*0158*/ 	.word	0x00005d50


	//   ....[3]....
        /*015c*/ 	.word	0x00011610


	//   ....[4]....
        /*0160*/ 	.word	0x00011660


	//----- nvinfo : EIATTR_COOP_GROUP_MASK_REGIDS
	.align		4
.L_52:
        /*0164*/ 	.byte	0x04, 0x29
        /*0166*/ 	.short	(.L_54 - .L_53)


	//   ....[0]....
.L_53:
        /*0168*/ 	.word	0xffffffff


	//   ....[1]....
        /*016c*/ 	.word	0xffffffff


	//   ....[2]....
        /*0170*/ 	.word	0xffffffff


	//   ....[3]....
        /*0174*/ 	.word	0xffffffff


	//----- nvinfo : EIATTR_COOP_GROUP_INSTR_OFFSETS
	.align		4
.L_54:
        /*0178*/ 	.byte	0x04, 0x28
        /*017a*/ 	.short	(.L_56 - .L_55)


	//   ....[0]....
.L_55:
        /*017c*/ 	.word	0x00000080


	//   ....[1]....
        /*0180*/ 	.word	0x00000340


	//   ....[2]....
        /*0184*/ 	.word	0x000114a0


	//   ....[3]....
        /*0188*/ 	.word	0x00011710


	//----- nvinfo : EIATTR_VRC_CTA_INIT_COUNT
	.align		4
.L_56:
        /*018c*/ 	.byte	0x02, 0x4a
        /*018e*/ 	.byte	0x80
	.zero		1


	//----- nvinfo : EIATTR_MBARRIER_INSTR_OFFSETS
	.align		4
        /*0190*/ 	.byte	0x04, 0x39
        /*0192*/ 	.short	(.L_58 - .L_57)


	//   ....[0]....
.L_57:
        /*0194*/ 	.word	0x000043c0
        /*0198*/ 	.word	0x000000ff
        /*019c*/ 	.word	0x00000000
        /*01a0*/ 	.short	0x0100
        /*01a2*/ 	.byte	0x08
	.zero		1


	//   ....[1]....
        /*01a4*/ 	.word	0x00005d70
        /*01a8*/ 	.word	0x000000ff
        /*01ac*/ 	.word	0x00008008
        /*01b0*/ 	.short	0x0100
        /*01b2*/ 	.byte	0x0b
	.zero		1


	//   ....[2]....
        /*01b4*/ 	.word	0x00007eb0
        /*01b8*/ 	.word	0x000000ff
        /*01bc*/ 	.word	0x00000000
        /*01c0*/ 	.short	0x010a
        /*01c2*/ 	.byte	0x08
	.zero		1


	//   ....[3]....
        /*01c4*/ 	.word	0x000093b0
        /*01c8*/ 	.word	0x000000ff
        /*01cc*/ 	.word	0x00000000
        /*01d0*/ 	.short	0x010a
        /*01d2*/ 	.byte	0x08
	.zero		1


	//   ....[4]....
        /*01d4*/ 	.word	0x00009540
        /*01d8*/ 	.word	0x000000ff
        /*01dc*/ 	.word	0x00008000
        /*01e0*/ 	.short	0x0108
        /*01e2*/ 	.byte	0x0b
	.zero		1


	//   ....[5]....
        /*01e4*/ 	.word	0x000095b0
        /*01e8*/ 	.word	0x000000ff
        /*01ec*/ 	.word	0x00008008
        /*01f0*/ 	.short	0x0108
        /*01f2*/ 	.byte	0x0b
	.zero		1


	//   ....[6]....
        /*01f4*/ 	.word	0x00011730
        /*01f8*/ 	.word	0x000000ff
        /*01fc*/ 	.word	0x00000000
        /*0200*/ 	.short	0x010a
        /*0202*/ 	.byte	0x08
	.zero		1


	//   ....[7]....
        /*0204*/ 	.word	0x00011760
        /*0208*/ 	.word	0x000000ff
        /*020c*/ 	.word	0x00000000
        /*0210*/ 	.short	0x010a
        /*0212*/ 	.byte	0x08
	.zero		1


	//----- nvinfo : EIATTR_NUM_MBARRIERS
	.align		4
.L_58:
        /*0214*/ 	.byte	0x03, 0x38
        /*0216*/ 	.short	0x0002


	//----- nvinfo : EIATTR_EXIT_INSTR_OFFSETS
	.align		4
        /*0218*/ 	.byte	0x04, 0x1c
        /*021a*/ 	.short	(.L_60 - .L_59)


	//   ....[0]....
.L_59:
        /*021c*/ 	.word	0x00011720


	//----- nvinfo : EIATTR_REQNTID
	.align		4
.L_60:
        /*0220*/ 	.byte	0x04, 0x10
        /*0222*/ 	.short	(.L_62 - .L_61)
.L_61:
        /*0224*/ 	.word	0x00000080
        /*0228*/ 	.word	0x00000001
        /*022c*/ 	.word	0x00000001


	//----- nvinfo : EIATTR_CRS_STACK_SIZE
	.align		4
.L_62:
        /*0230*/ 	.byte	0x04, 0x1e
        /*0232*/ 	.short	(.L_64 - .L_63)
.L_63:
        /*0234*/ 	.word	0x00000000


	//----- nvinfo : EIATTR_CBANK_PARAM_SIZE
	.align		4
.L_64:
        /*0238*/ 	.byte	0x03, 0x19
        /*023a*/ 	.short	0x0050


	//----- nvinfo : EIATTR_PARAM_CBANK
	.align		4
        /*023c*/ 	.byte	0x04, 0x0a
        /*023e*/ 	.short	(.L_66 - .L_65)
	.align		4
.L_65:
        /*0240*/ 	.word	index@(.nv.constant0.matmul_kernel)
        /*0244*/ 	.short	0x0380
        /*0246*/ 	.short	0x0050


	//----- nvinfo : EIATTR_SW_WAR
	.align		4
.L_66:
        /*0248*/ 	.byte	0x04, 0x36
        /*024a*/ 	.short	(.L_68 - .L_67)
.L_67:
        /*024c*/ 	.word	0x00000008
.L_68:


//--------------------- .nv.compat                --------------------------
	.section	.nv.compat,"",@"SHT_CUDA_COMPAT_INFO"
	.align	4
        /*0000*/ 	.byte	0x02, 0x02, 0x02, 0x00, 0x02, 0x05, 0x05, 0x00, 0x02, 0x03, 0x00, 0x00, 0x02, 0x06, 0x01, 0x00


//--------------------- .nv.callgraph             --------------------------
	.section	.nv.callgraph,"",@"SHT_CUDA_CALLGRAPH"
	.align	4
	.sectionentsize	8
	.align		4
        /*0000*/ 	.word	0x00000000
	.align		4
        /*0004*/ 	.word	0xffffffff
	.align		4
        /*0008*/ 	.word	0x00000000
	.align		4
        /*000c*/ 	.word	0xfffffffe
	.align		4
        /*0010*/ 	.word	0x00000000
	.align		4
        /*0014*/ 	.word	0xfffffffd
	.align		4
        /*0018*/ 	.word	0x00000000
	.align		4
        /*001c*/ 	.word	0xfffffffc


//--------------------- .text.matmul_kernel       --------------------------
	.section	.text.matmul_kernel,"ax",@progbits
	.align	128
        .global         matmul_kernel
        .type           matmul_kernel,@function
        .size           matmul_kernel,(.L_x_21 - matmul_kernel)
        .other          matmul_kernel,@"STO_CUDA_ENTRY STV_DEFAULT"
matmul_kernel:
.text.matmul_kernel:
[----:B------:R-:W0:Y:S01]  /*0000*/  LDC R1, c[0x0][0x37c] ;  /* 0x0000df00ff017b82 */ /* 0x000e220000000800 */
[----:B------:R-:W1:Y:S01]  /*0010*/  S2R R33, SR_TID.X ;  /* 0x0000000000217919 */ /* 0x000e620000002100 */
[----:B0-----:R-:W-:Y:S01]  /*0020*/  VIADD R1, R1, 0xfffffff0 ;  /* 0xfffffff001017836 */ /* 0x001fe20000000000 */
[----:B------:R-:W0:Y:S01]  /*0030*/  LDCU.64 UR22, c[0x0][0x358] ;  /* 0x00006b00ff1677ac */ /* 0x000e220008000a00 */
[----:B-1----:R-:W-:-:S13]  /*0040*/  ISETP.GE.U32.AND P0, PT, R33, 0x20, PT ;  /* 0x000000202100780c */ /* 0x002fda0003f06070 */
[----:B------:R-:W-:Y:S02]  /*0050*/  VOTEU.ANY UP0, P0 ;  /* 0x0000000000ff7886 */ /* 0x000fe40000000100 */
[----:B------:R-:W-:Y:S05]  /*0060*/  BRA.U UP0, `(.L_x_0) ;  /* 0x0000000100b87547 */ /* 0x000fea000b800000 */
[----:B------:R-:W1:Y:S01]  /*0070*/  S2UR UR6, SR_CgaCtaId ;  /* 0x00000000000679c3 */ /* 0x000e620000008800 */
[----:B------:R-:W-:Y:S01]  /*0080*/  NOP ;  /* 0x0000000000007918 */ /* 0x000fe20000000000 */
[----:B------:R-:W-:Y:S02]  /*0090*/  UMOV UR4, 0x40 ;  /* 0x0000004000047882 */ /* 0x000fe40000000000 */
[----:B-1----:R-:W-:-:S09]  /*00a0*/  ULEA UR4, UR6, UR4, 0x18 ;  /* 0x0000000406047291 */ /* 0x002fd2000f8ec0ff */
[----:B------:R-:W1:Y:S01]  /*00b0*/  LDS.U8 R0, [UR4] ;  /* 0x00000004ff007984 */ /* 0x000e620008000000 */
[----:B------:R-:W-:Y:S02]  /*00c0*/  UMOV UR4, 0x400 ;  /* 0x0000040000047882 */ /* 0x000fe40000000000 */
[----:B------:R-:W-:Y:S01]  /*00d0*/  ULEA UR4, UR6, UR4, 0x18 ;  /* 0x0000000406047291 */ /* 0x000fe2000f8ec0ff */
[----:B-1----:R-:W-:-:S13]  /*00e0*/  ISETP.NE.AND P0, PT, R0, RZ, PT ;  /* 0x000000ff0000720c */ /* 0x002fda0003f05270 */
[----:B------:R-:W-:Y:S05]  /*00f0*/  @P0 BRA `(.L_x_1) ;  /* 0x00000000007c0947 */ /* 0x000fea0003800000 */
[----:B------:R-:W-:-:S13]  /*0100*/  ELECT P0, URZ, PT ;  /* 0x0000000000ff782f */ /* 0x000fda0003800000 */
[----:B------:R-:W-:Y:S05]  /*0110*/  @!P0 BRA `(.L_x_2) ;  /* 0x0000000000848947 */ /* 0x000fea0003800000 */
[----:B------:R-:W-:Y:S01]  /*0120*/  UMOV UR5, 0x10 ;  /* 0x0000001000057882 */ /* 0x000fe20000000000 */
[----:B------:R-:W-:Y:S02]  /*0130*/  IMAD.MOV.U32 R4, RZ, RZ, 0x1 ;  /* 0x00000001ff047424 */ /* 0x000fe400078e00ff */
[----:B------:R-:W-:Y:S02]  /*0140*/  IMAD.MOV.U32 R5, RZ, RZ, 0xffff ;  /* 0x0000ffffff057424 */ /* 0x000fe400078e00ff */
[----:B------:R-:W-:Y:S04]  /*0150*/  DEPBAR.LE SB1, 0x36 ;  /* 0x00009d800000791a */ /* 0x000fe80000000000 */
[----:B------:R-:W1:Y:S02]  /*0160*/  UTCATOMSWS.FIND_AND_SET.ALIGN UP1, UR5, UR5 ;  /* 0x00000005000575e3 */ /* 0x000e640008020800 */
[----:B-1----:R-:W-:-:S04]  /*0170*/  PLOP3.LUT P0, PT, PT, PT, UP1, 0x80, 0x8 ;  /* 0x000000000008781c */ /* 0x002fc80003f0f018 */
[----:B------:R-:W-:-:S04]  /*0180*/  SEL R0, RZ, 0xffffffff, !P0 ;  /* 0xffffffffff007807 */ /* 0x000fc80004000000 */
[----:B------:R-:W-:Y:S01]  /*0190*/  ISETP.NE.AND P0, PT, R0, RZ, PT ;  /* 0x000000ff0000720c */ /* 0x000fe20003f05270 */
[----:B------:R-:W-:-:S12]  /*01a0*/  IMAD.U32 R0, RZ, RZ, UR5 ;  /* 0x00000005ff007e24 */ /* 0x000fd8000f8e00ff */
[----:B------:R-:W-:Y:S05]  /*01b0*/  @P0 BRA `(.L_x_3) ;  /* 0x0000000000240947 */ /* 0x000fea0003800000 */
.L_x_4:
[----:B------:R-:W-:Y:S05]  /*01c0*/  NANOSLEEP 0x64 ;  /* 0x000000640000795d */ /* 0x000fea0003800000 */
[----:B------:R-:W-:-:S05]  /*01d0*/  UMOV UR5, 0x10 ;  /* 0x0000001000057882 */ /* 0x000fca0000000000 */
[----:B------:R-:W-:Y:S04]  /*01e0*/  DEPBAR.LE SB1, 0x36 ;  /* 0x00009d800000791a */ /* 0x000fe80000000000 */
[----:B------:R-:W1:Y:S02]  /*01f0*/  UTCATOMSWS.FIND_AND_SET.ALIGN UP1, UR5, UR5 ;  /* 0x00000005000575e3 */ /* 0x000e640008020800 */
[----:B-1----:R-:W-:-:S04]  /*0200*/  PLOP3.LUT P0, PT, PT, PT, UP1, 0x80, 0x8 ;  /* 0x000000000008781c */ /* 0x002fc80003f0f018 */
[----:B------:R-:W-:-:S04]  /*0210*/  SEL R0, RZ, 0xffffffff, !P0 ;  /* 0xffffffffff007807 */ /* 0x000fc80004000000 */
[----:B------:R-:W-:Y:S01]  /*0220*/  ISETP.NE.AND P0, PT, R0, RZ, PT ;  /* 0x000000ff0000720c */ /* 0x000fe20003f05270 */
[----:B------:R-:W-:-:S12]  /*0230*/  IMAD.U32 R0, RZ, RZ, UR5 ;  /* 0x00000005ff007e24 */ /* 0x000fd8000f8e00ff */
[----:B------:R-:W-:Y:S05]  /*0240*/  @!P0 BRA `(.L_x_4) ;  /* 0xfffffffc00dc8947 */ /* 0x000fea000383ffff */
.L_x_3:
[C---:B------:R-:W-:Y:S01]  /*0250*/  VIADD R3, R0.reuse, 0x10 ;  /* 0x0000001000037836 */ /* 0x040fe20000000000 */
[----:B------:R-:W-:Y:S01]  /*0260*/  UMOV UR5, 0x50 ;  /* 0x0000005000057882 */ /* 0x000fe20000000000 */
[----:B------:R-:W-:Y:S01]  /*0270*/  SHF.L.U32 R2, R5, R0, RZ ;  /* 0x0000000005027219 */ /* 0x000fe200000006ff */
[----:B------:R-:W-:Y:S01]  /*0280*/  ULEA UR5, UR6, UR5, 0x18 ;  /* 0x0000000506057291 */ /* 0x000fe2000f8ec0ff */
[----:B------:R-:W-:Y:S01]  /*0290*/  IMAD.SHL.U32 R0, R0, 0x20, RZ ;  /* 0x0000002000007824 */ /* 0x000fe200078e00ff */
[----:B------:R-:W-:-:S04]  /*02a0*/  SHF.L.U32 R3, R4, R3, RZ ;  /* 0x0000000304037219 */ /* 0x000fc800000006ff */
[----:B------:R-:W-:-:S05]  /*02b0*/  LOP3.LUT R2, R3, R2, RZ, 0xfc, !PT ;  /* 0x0000000203027212 */ /* 0x000fca00078efcff */
[----:B------:R1:W-:Y:S04]  /*02c0*/  ATOMS.OR RZ, [UR5], R2 ;  /* 0x00000002ffff798c */ /* 0x0003e8000b000005 */
[----:B------:R1:W-:Y:S01]  /*02d0*/  STS [UR4], R0 ;  /* 0x00000000ff007988 */ /* 0x0003e20008000804 */
[----:B------:R-:W-:Y:S05]  /*02e0*/  BRA `(.L_x_2) ;  /* 0x0000000000107947 */ /* 0x000fea0003800000 */
.L_x_1:
[----:B------:R-:W-:Y:S01]  /*02f0*/  IMAD.MOV.U32 R0, RZ, RZ, -0x1 ;  /* 0xffffffffff007424 */ /* 0x000fe200078e00ff */
[----:B------:R-:W-:-:S04]  /*0300*/  MOV R2, 0x330 ;  /* 0x0000033000027802 */ /* 0x000fc80000000f00 */
[----:B------:R1:W-:Y:S03]  /*0310*/  STS [UR4], R0 ;  /* 0x00000000ff007988 */ /* 0x0003e60008000804 */
[----:B01----:R-:W-:Y:S05]  /*0320*/  CALL.REL.NOINC `($__internal_1_$__cuda_sm10x_tcgen05_guardrail_trap_phase_invalid_during_alloc) ;  /* 0x0000011400247944 */ /* 0x003fea0003c00000 */
.L_x_2:
[----:B------:R-:W-:Y:S05]  /*0330*/  WARPSYNC.ALL ;  /* 0x0000000000007948 */ /* 0x000fea0003800000 */
[----:B------:R-:W-:Y:S01]  /*0340*/  NOP ;  /* 0x0000000000007918 */ /* 0x000fe20000000000 */
.L_x_0:
[----:B------:R-:W2:Y:S08]  /*0350*/  LDC.64 R24, c[0x0][0x398] ;  /* 0x0000e600ff187b82 */ /* 0x000eb00000000a00 */
[----:B------:R-:W3:Y:S02]  /*0360*/  S2UR UR5, SR_CgaSize ;  /* 0x00000000000579c3 */ /* 0x000ee40000008a00 */
[----:B---3--:R-:W-:-:S12]  /*0370*/  UIMAD UR5, UR5, -0xa0, URZ ;  /* 0xffffff60050578a4 */ /* 0x008fd8000f8e02ff */
[----:B------:R-:W3:Y:S01]  /*0380*/  LDCU UR5, c[0x0][UR5+0x2b0] ;  /* 0x00005600050577ac */ /* 0x000ee20008000800 */
[----:B------:R-:W-:Y:S01]  /*0390*/  UMOV UR11, 0x400 ;  /* 0x00000400000b7882 */ /* 0x000fe20000000000 */
[----:B------:R-:W4:Y:S01]  /*03a0*/  LDCU.128 UR16, c[0x0][0x380] ;  /* 0x00007000ff1077ac */ /* 0x000f220008000c00 */
[----:B------:R-:W5:Y:S01]  /*03b0*/  S2UR UR4, SR_CTAID.X ;  /* 0x00000000000479c3 */ /* 0x000f620000002500 */
[----:B-12---:R-:W-:Y:S01]  /*03c0*/  VIADD R0, R25, 0xff ;  /* 0x000000ff19007836 */ /* 0x006fe20000000000 */
[----:B------:R-:W-:-:S04]  /*03d0*/  LOP3.LUT R130, RZ, R25, RZ, 0x33, !PT ;  /* 0x00000019ff827212 */ /* 0x000fc800078e33ff */
[----:B------:R-:W-:Y:S02]  /*03e0*/  SHF.R.S32.HI R3, RZ, 0x1f, R0 ;  /* 0x0000001fff037819 */ /* 0x000fe40000011400 */
[----:B-----5:R-:W-:Y:S02]  /*03f0*/  I2FP.F32.U32 R5, UR4 ;  /* 0x0000000400057c45 */ /* 0x020fe40008201000 */
[----:B------:R-:W-:-:S03]  /*0400*/  LEA.HI R3, R3, R0, RZ, 0x8 ;  /* 0x0000000003037211 */ /* 0x000fc600078f40ff */
[----:B---3--:R-:W-:Y:S01]  /*0410*/  FMUL R5, R5, UR5 ;  /* 0x0000000505057c20 */ /* 0x008fe20008400000 */
[----:B------:R-:W-:Y:S01]  /*0420*/  SHF.R.S32.HI R3, RZ, 0x8, R3 ;  /* 0x00000008ff037819 */ /* 0x000fe20000011403 */
[----:B------:R-:W1:Y:S04]  /*0430*/  S2UR UR5, SR_CgaCtaId ;  /* 0x00000000000579c3 */ /* 0x000e680000008800 */
[----:B------:R-:W-:Y:S01]  /*0440*/  IMAD.SHL.U32 R4, R3, 0x8, RZ ;  /* 0x0000000803047824 */ /* 0x000fe200078e00ff */
[----:B------:R-:W-:Y:S04]  /*0450*/  F2I.U32.TRUNC.NTZ R5, R5 ;  /* 0x0000000500057305 */ /* 0x000fe8000020f000 */
[----:B------:R-:W-:-:S04]  /*0460*/  IABS R7, R4 ;  /* 0x0000000400077213 */ /* 0x000fc80000000000 */
[----:B------:R-:W2:Y:S01]  /*0470*/  I2F.RP R0, R7 ;  /* 0x0000000700007306 */ /* 0x000ea20000209400 */
[----:B-1----:R-:W-:Y:S02]  /*0480*/  USHF.L.U32 UR4, UR5, 0x7, URZ ;  /* 0x0000000705047899 */ /* 0x002fe400080006ff */
[----:B------:R-:W-:-:S05]  /*0490*/  ULEA UR11, UR5, UR11, 0x18 ;  /* 0x0000000b050b7291 */ /* 0x000fca000f8ec0ff */
[----:B--2---:R-:W1:Y:S01]  /*04a0*/  MUFU.RCP R0, R0 ;  /* 0x0000000000007308 */ /* 0x004e620000001000 */
[----:B------:R-:W-:Y:S02]  /*04b0*/  ULOP3.LUT UR4, UR4, 0x180, URZ, 0xc0, !UPT ;  /* 0x0000018004047892 */ /* 0x000fe4000f8ec0ff */
[----:B------:R-:W-:Y:S01]  /*04c0*/  UIADD3 UR8, UPT, UPT, UR11, 0x8000, URZ ;  /* 0x000080000b087890 */ /* 0x000fe2000fffe0ff */
[----:B-1----:R-:W-:Y:S01]  /*04d0*/  VIADD R2, R0, 0xffffffe ;  /* 0x0ffffffe00027836 */ /* 0x002fe20000000000 */
[----:B------:R-:W-:-:S03]  /*04e0*/  IABS R0, R5 ;  /* 0x0000000500007213 */ /* 0x000fc60000000000 */
[----:B------:R1:W2:Y:S02]  /*04f0*/  F2I.FTZ.U32.TRUNC.NTZ R3, R2 ;  /* 0x0000000200037305 */ /* 0x0002a4000021f000 */
[----:B-1----:R-:W-:Y:S02]  /*0500*/  IMAD.MOV.U32 R2, RZ, RZ, RZ ;  /* 0x000000ffff027224 */ /* 0x002fe400078e00ff */
[----:B--2---:R-:W-:-:S04]  /*0510*/  IMAD.MOV R6, RZ, RZ, -R3 ;  /* 0x000000ffff067224 */ /* 0x004fc800078e0a03 */
[----:B------:R-:W-:Y:S01]  /*0520*/  IMAD R9, R6, R7, RZ ;  /* 0x0000000706097224 */ /* 0x000fe200078e02ff */
[----:B------:R-:W-:-:S03]  /*0530*/  IABS R6, R4 ;  /* 0x0000000400067213 */ /* 0x000fc60000000000 */
[----:B------:R-:W-:-:S04]  /*0540*/  IMAD.HI.U32 R3, R3, R9, R2 ;  /* 0x0000000903037227 */ /* 0x000fc800078e0002 */
[----:B------:R-:W-:Y:S02]  /*0550*/  IMAD.MOV R2, RZ, RZ, -R6 ;  /* 0x000000ffff027224 */ /* 0x000fe400078e0a06 */
[----:B------:R-:W-:-:S04]  /*0560*/  IMAD.HI.U32 R3, R3, R0, RZ ;  /* 0x0000000003037227 */ /* 0x000fc800078e00ff */
[----:B------:R-:W-:Y:S01]  /*0570*/  IMAD R0, R3, R2, R0 ;  /* 0x0000000203007224 */ /* 0x000fe200078e0200 */
[----:B------:R-:W-:Y:S04]  /*0580*/  BAR.SYNC.DEFER_BLOCKING 0x0 ;  /* 0x0000000000007b1d */ /* 0x000fe80000010000 */
[----:B------:R-:W-:-:S13]  /*0590*/  ISETP.GT.U32.AND P1, PT, R7, R0, PT ;  /* 0x000000000700720c */ /* 0x000fda0003f24070 */
[----:B------:R-:W-:Y:S02]  /*05a0*/  @!P1 IMAD.IADD R0, R0, 0x1, -R7 ;  /* 0x0000000100009824 */ /* 0x000fe400078e0a07 */
[----:B------:R-:W-:Y:S01]  /*05b0*/  @!P1 VIADD R3, R3, 0x1 ;  /* 0x0000000103039836 */ /* 0x000fe20000000000 */
[----:B------:R-:W-:Y:S02]  /*05c0*/  ISETP.NE.AND P1, PT, R4, RZ, PT ;  /* 0x000000ff0400720c */ /* 0x000fe40003f25270 */
[----:B------:R-:W-:Y:S02]  /*05d0*/  ISETP.GE.U32.AND P0, PT, R0, R7, PT ;  /* 0x000000070000720c */ /* 0x000fe40003f06070 */
[----:B------:R-:W-:-:S04]  /*05e0*/  LOP3.LUT R0, R5, R4, RZ, 0x3c, !PT ;  /* 0x0000000405007212 */ /* 0x000fc800078e3cff */
[----:B------:R-:W-:Y:S01]  /*05f0*/  ISETP.GE.AND P2, PT, R0, RZ, PT ;  /* 0x000000ff0000720c */ /* 0x000fe20003f46270 */
[----:B------:R-:W-:-:S06]  /*0600*/  VIADD R0, R24, 0x1ff ;  /* 0x000001ff18007836 */ /* 0x000fcc0000000000 */
[----:B------:R-:W-:-:S04]  /*0610*/  @P0 VIADD R3, R3, 0x1 ;  /* 0x0000000103030836 */ /* 0x000fc80000000000 */
[----:B------:R-:W-:Y:S01]  /*0620*/  IMAD.MOV.U32 R2, RZ, RZ, R3 ;  /* 0x000000ffff027224 */ /* 0x000fe200078e0003 */
[----:B------:R-:W-:-:S03]  /*0630*/  SHF.R.S32.HI R3, RZ, 0x1f, R0 ;  /* 0x0000001fff037819 */ /* 0x000fc60000011400 */
[----:B------:R-:W-:Y:S01]  /*0640*/  @!P2 IMAD.MOV R2, RZ, RZ, -R2 ;  /* 0x000000ffff02a224 */ /* 0x000fe200078e0a02 */
[----:B------:R-:W-:Y:S02]  /*0650*/  @!P1 LOP3.LUT R2, RZ, R4, RZ, 0x33, !PT ;  /* 0x00000004ff029212 */ /* 0x000fe400078e33ff */
[----:B------:R-:W-:-:S03]  /*0660*/  LEA.HI R3, R3, R0, RZ, 0x9 ;  /* 0x0000000003037211 */ /* 0x000fc600078f48ff */
[----:B------:R-:W-:Y:S02]  /*0670*/  IMAD.SHL.U32 R8, R2, 0x8, RZ ;  /* 0x0000000802087824 */ /* 0x000fe400078e00ff */
[----:B------:R-:W-:-:S03]  /*0680*/  IMAD.MOV R2, RZ, RZ, -R2 ;  /* 0x000000ffff027224 */ /* 0x000fc600078e0a02 */
[----:B------:R-:W-:Y:S01]  /*0690*/  LEA.HI.SX32 R3, R3, -R8, 0x17 ;  /* 0x8000000803037211 */ /* 0x000fe200078fbaff */
[----:B------:R-:W-:-:S03]  /*06a0*/  IMAD R10, R4, R2, R5 ;  /* 0x00000002040a7224 */ /* 0x000fc600078e0205 */
[----:B------:R-:W-:Y:S02]  /*06b0*/  VIMNMX R11, PT, PT, R3, 0x8, PT ;  /* 0x00000008030b7848 */ /* 0x000fe40003fe0100 */
[----:B------:R-:W-:Y:S02]  /*06c0*/  IABS R9, R10 ;  /* 0x0000000a00097213 */ /* 0x000fe40000000000 */
[-C--:B------:R-:W-:Y:S02]  /*06d0*/  IABS R7, R11.reuse ;  /* 0x0000000b00077213 */ /* 0x080fe40000000000 */
[----:B------:R-:W-:Y:S02]  /*06e0*/  IABS R4, R11 ;  /* 0x0000000b00047213 */ /* 0x000fe40000000000 */
[----:B------:R-:W1:Y:S08]  /*06f0*/  I2F.RP R0, R7 ;  /* 0x0000000700007306 */ /* 0x000e700000209400 */
[----:B-1----:R-:W1:Y:S02]  /*0700*/  MUFU.RCP R0, R0 ;  /* 0x0000000000007308 */ /* 0x002e640000001000 */
[----:B-1----:R-:W-:-:S02]  /*0710*/  VIADD R3, R0, 0xffffffe ;  /* 0x0ffffffe00037836 */ /* 0x002fc40000000000 */
[----:B------:R-:W-:-:S04]  /*0720*/  IMAD.MOV R0, RZ, RZ, -R4 ;  /* 0x000000ffff007224 */ /* 0x000fc800078e0a04 */
[----:B------:R-:W1:Y:S02]  /*0730*/  F2I.FTZ.U32.TRUNC.NTZ R3, R3 ;  /* 0x0000000300037305 */ /* 0x000e64000021f000 */
[----:B-1----:R-:W-:-:S04]  /*0740*/  IMAD.MOV R6, RZ, RZ, -R3 ;  /* 0x000000ffff067224 */ /* 0x002fc800078e0a03 */
[----:B------:R-:W-:-:S04]  /*0750*/  IMAD.MOV.U32 R2, RZ, RZ, R6 ;  /* 0x000000ffff027224 */ /* 0x000fc800078e0006 */
[----:B------:R-:W-:Y:S02]  /*0760*/  IMAD R5, R2, R7, RZ ;  /* 0x0000000702057224 */ /* 0x000fe400078e02ff */
[----:B------:R-:W-:-:S04]  /*0770*/  IMAD.MOV.U32 R2, RZ, RZ, RZ ;  /* 0x000000ffff027224 */ /* 0x000fc800078e00ff */
[----:B------:R-:W-:Y:S01]  /*0780*/  IMAD.HI.U32 R2, R3, R5, R2 ;  /* 0x0000000503027227 */ /* 0x000fe200078e0002 */
[----:B------:R-:W-:-:S05]  /*0790*/  IABS R3, R24 ;  /* 0x0000001800037213 */ /* 0x000fca0000000000 */
[----:B------:R-:W-:-:S04]  /*07a0*/  IMAD.HI.U32 R2, R2, R9, RZ ;  /* 0x0000000902027227 */ /* 0x000fc800078e00ff */
[----:B------:R-:W-:Y:S02]  /*07b0*/  IMAD R0, R2, R0, R9 ;  /* 0x0000000002007224 */ /* 0x000fe400078e0209 */
[----:B------:R-:W-:-:S03]  /*07c0*/  IMAD.MOV.U32 R9, RZ, RZ, R3 ;  /* 0x000000ffff097224 */ /* 0x000fc600078e0003 */
[----:B------:R-:W-:Y:S01]  /*07d0*/  ISETP.GT.U32.AND P1, PT, R7, R0, PT ;  /* 0x000000000700720c */ /* 0x000fe20003f24070 */
[----:B------:R-:W1:-:S12]  /*07e0*/  I2F.RP R3, R9 ;  /* 0x0000000900037306 */ /* 0x000e580000209400 */
[----:B------:R-:W-:Y:S02]  /*07f0*/  @!P1 IMAD.IADD R0, R0, 0x1, -R7 ;  /* 0x0000000100009824 */ /* 0x000fe400078e0a07 */
[----:B------:R-:W-:Y:S01]  /*0800*/  @!P1 VIADD R2, R2, 0x1 ;  /* 0x0000000102029836 */ /* 0x000fe20000000000 */
[----:B-1----:R-:W1:Y:S01]  /*0810*/  MUFU.RCP R3, R3 ;  /* 0x0000000300037308 */ /* 0x002e620000001000 */
[----:B------:R-:W-:Y:S02]  /*0820*/  ISETP.NE.AND P1, PT, R11, RZ, PT ;  /* 0x000000ff0b00720c */ /* 0x000fe40003f25270 */
[----:B------:R-:W-:Y:S02]  /*0830*/  ISETP.GE.U32.AND P0, PT, R0, R7, PT ;  /* 0x000000070000720c */ /* 0x000fe40003f06070 */
[----:B------:R-:W-:-:S04]  /*0840*/  LOP3.LUT R0, R10, R11, RZ, 0x3c, !PT ;  /* 0x0000000b0a007212 */ /* 0x000fc800078e3cff */
[----:B------:R-:W-:Y:S02]  /*0850*/  ISETP.GE.AND P2, PT, R0, RZ, PT ;  /* 0x000000ff0000720c */ /* 0x000fe40003f46270 */
[----:B------:R-:W-:-:S04]  /*0860*/  IABS R0, R25 ;  /* 0x0000001900007213 */ /* 0x000fc80000000000 */
[----:B------:R-:W2:Y:S01]  /*0870*/  I2F.RP R6, R0 ;  /* 0x0000000000067306 */ /* 0x000ea20000209400 */
[----:B------:R-:W-:Y:S02]  /*0880*/  @P0 VIADD R2, R2, 0x1 ;  /* 0x0000000102020836 */ /* 0x000fe40000000000 */
[----:B-1----:R-:W-:Y:S01]  /*0890*/  VIADD R4, R3, 0xffffffe ;  /* 0x0ffffffe03047836 */ /* 0x002fe20000000000 */
[----:B------:R-:W-:Y:S01]  /*08a0*/  LOP3.LUT R3, R33, 0x7f, RZ, 0xc0, !PT ;  /* 0x0000007f21037812 */ /* 0x000fe200078ec0ff */
[----:B------:R-:W-:-:S03]  /*08b0*/  IMAD.MOV.U32 R12, RZ, RZ, R2 ;  /* 0x000000ffff0c7224 */ /* 0x000fc600078e0002 */
[----:B------:R-:W1:Y:S01]  /*08c0*/  F2I.FTZ.U32.TRUNC.NTZ R5, R4 ;  /* 0x0000000400057305 */ /* 0x000e62000021f000 */
[----:B------:R-:W-:Y:S01]  /*08d0*/  @!P2 IMAD.MOV R12, RZ, RZ, -R12 ;  /* 0x000000ffff0ca224 */ /* 0x000fe200078e0a0c */
[----:B------:R-:W-:Y:S02]  /*08e0*/  @!P1 LOP3.LUT R12, RZ, R11, RZ, 0x33, !PT ;  /* 0x0000000bff0c9212 */ /* 0x000fe400078e33ff */
[----:B------:R-:W-:-:S03]  /*08f0*/  ISETP.NE.AND P1, PT, R24, RZ, PT ;  /* 0x000000ff1800720c */ /* 0x000fc60003f25270 */
[----:B------:R-:W-:Y:S01]  /*0900*/  IMAD.MOV R2, RZ, RZ, -R12 ;  /* 0x000000ffff027224 */ /* 0x000fe200078e0a0c */
[----:B--2---:R-:W2:Y:S03]  /*0910*/  MUFU.RCP R6, R6 ;  /* 0x0000000600067308 */ /* 0x004ea60000001000 */
[----:B------:R-:W-:Y:S02]  /*0920*/  IMAD R2, R11, R2, R10 ;  /* 0x000000020b027224 */ /* 0x000fe400078e020a */
[----:B------:R-:W3:Y:S02]  /*0930*/  LDC.64 R10, c[0x0][0x3a0] ;  /* 0x0000e800ff0a7b82 */ /* 0x000ee40000000a00 */
[----:B------:R-:W-:Y:S02]  /*0940*/  IMAD.IADD R2, R8, 0x1, R2 ;  /* 0x0000000108027824 */ /* 0x000fe400078e0202 */
[----:B-1----:R-:W-:-:S03]  /*0950*/  IMAD.MOV R4, RZ, RZ, -R5 ;  /* 0x000000ffff047224 */ /* 0x002fc600078e0a05 */
[----:B------:R-:W-:Y:S01]  /*0960*/  LEA R2, R2, UR4, 0x9 ;  /* 0x0000000402027c11 */ /* 0x000fe2000f8e48ff */
[----:B------:R-:W-:Y:S02]  /*0970*/  IMAD R7, R4, R9, RZ ;  /* 0x0000000904077224 */ /* 0x000fe400078e02ff */
[----:B------:R-:W-:Y:S02]  /*0980*/  IMAD.MOV.U32 R4, RZ, RZ, RZ ;  /* 0x000000ffff047224 */ /* 0x000fe400078e00ff */
[----:B------:R-:W-:Y:S02]  /*0990*/  IMAD.IADD R13, R3, 0x1, R2 ;  /* 0x00000001030d7824 */ /* 0x000fe400078e0202 */
[----:B------:R-:W-:Y:S01]  /*09a0*/  IMAD.HI.U32 R4, R5, R7, R4 ;  /* 0x0000000705047227 */ /* 0x000fe200078e0004 */
[----:B------:R-:W-:Y:S02]  /*09b0*/  SHF.R.U32.HI R7, RZ, 0x5, R33 ;  /* 0x00000005ff077819 */ /* 0x000fe40000011621 */
[----:B------:R-:W-:Y:S01]  /*09c0*/  IABS R32, R13 ;  /* 0x0000000d00207213 */ /* 0x000fe20000000000 */
[----:B--2---:R-:W-:Y:S01]  /*09d0*/  VIADD R5, R6, 0xffffffe ;  /* 0x0ffffffe06057836 */ /* 0x004fe20000000000 */
[----:B------:R-:W-:Y:S01]  /*09e0*/  SGXT.U32 R7, R7, 0x2 ;  /* 0x000000020707781a */ /* 0x000fe20000000000 */
[----:B------:R-:W-:Y:S01]  /*09f0*/  IMAD.SHL.U32 R2, R12, 0x100, RZ ;  /* 0x000001000c027824 */ /* 0x000fe200078e00ff */
[----:B------:R-:W-:Y:S01]  /*0a00*/  ISETP.GE.AND P3, PT, R13, RZ, PT ;  /* 0x000000ff0d00720c */ /* 0x000fe20003f66270 */
[----:B------:R-:W-:Y:S01]  /*0a10*/  IMAD.HI.U32 R4, R4, R32, RZ ;  /* 0x0000002004047227 */ /* 0x000fe200078e00ff */
[----:B------:R1:W-:Y:S01]  /*0a20*/  STL [R1], R13 ;  /* 0x0000000d01007387 */ /* 0x0003e20000100800 */
[----:B------:R-:W2:Y:S01]  /*0a30*/  F2I.FTZ.U32.TRUNC.NTZ R5, R5 ;  /* 0x0000000500057305 */ /* 0x000ea2000021f000 */
[----:B------:R-:W-:Y:S01]  /*0a40*/  LOP3.LUT R22, R2, R7, RZ, 0xfc, !PT ;  /* 0x0000000702167212 */ /* 0x000fe200078efcff */
[----:B------:R-:W-:-:S03]  /*0a50*/  IMAD.MOV R4, RZ, RZ, -R4 ;  /* 0x000000ffff047224 */ /* 0x000fc600078e0a04 */
[----:B------:R-:W-:Y:S01]  /*0a60*/  LOP3.LUT R7, R22, 0x8, RZ, 0xfc, !PT ;  /* 0x0000000816077812 */ /* 0x000fe200078efcff */
[C---:B------:R-:W-:Y:S01]  /*0a70*/  IMAD R32, R9.reuse, R4, R32 ;  /* 0x0000000409207224 */ /* 0x040fe200078e0220 */
[----:B------:R-:W-:Y:S02]  /*0a80*/  SHF.R.U32.HI R4, RZ, 0x5, R33 ;  /* 0x00000005ff047819 */ /* 0x000fe40000011621 */
[----:B------:R-:W-:Y:S02]  /*0a90*/  IABS R63, R7 ;  /* 0x00000007003f7213 */ /* 0x000fe40000000000 */
[----:B------:R-:W-:Y:S02]  /*0aa0*/  ISETP.GT.U32.AND P0, PT, R9, R32, PT ;  /* 0x000000200900720c */ /* 0x000fe40003f04070 */
[----:B------:R-:W-:Y:S01]  /*0ab0*/  R2UR UR7, R4 ;  /* 0x00000000040772ca */ /* 0x000fe200000e0000 */
[----:B------:R-:W-:Y:S01]  /*0ac0*/  IMAD.MOV.U32 R4, RZ, RZ, RZ ;  /* 0x000000ffff047224 */ /* 0x000fe200078e00ff */
[----:B------:R-:W-:Y:S01]  /*0ad0*/  LOP3.LUT R8, R22, 0xc, RZ, 0xfc, !PT ;  /* 0x0000000c16087812 */ /* 0x000fe200078efcff */
[----:B--2---:R-:W-:Y:S01]  /*0ae0*/  IMAD.MOV R21, RZ, RZ, -R5 ;  /* 0x000000ffff157224 */ /* 0x004fe200078e0a05 */
[----:B------:R-:W-:-:S02]  /*0af0*/  ISETP.GE.AND P2, PT, R7, RZ, PT ;  /* 0x000000ff0700720c */ /* 0x000fc40003f46270 */
[----:B------:R-:W-:Y:S01]  /*0b00*/  IABS R64, R8 ;  /* 0x0000000800407213 */ /* 0x000fe20000000000 */
[----:B------:R-:W-:Y:S01]  /*0b10*/  IMAD R21, R21, R0, RZ ;  /* 0x0000000015157224 */ /* 0x000fe200078e02ff */
[C---:B------:R-:W-:Y:S02]  /*0b20*/  LOP3.LUT R23, R22.reuse, 0x14, RZ, 0xfc, !PT ;  /* 0x0000001416177812 */ /* 0x040fe400078efcff */
[----:B------:R-:W-:Y:S01]  /*0b30*/  LOP3.LUT R26, R22, 0x18, RZ, 0xfc, !PT ;  /* 0x00000018161a7812 */ /* 0x000fe200078efcff */
[----:B------:R-:W-:Y:S01]  /*0b40*/  @!P0 IMAD.IADD R32, R32, 0x1, -R9 ;  /* 0x0000000120208824 */ /* 0x000fe200078e0a09 */
[----:B------:R-:W-:Y:S01]  /*0b50*/  IABS R66, R23 ;  /* 0x0000001700427213 */ /* 0x000fe20000000000 */
[----:B------:R-:W-:Y:S01]  /*0b60*/  IMAD.HI.U32 R21, R5, R21, R4 ;  /* 0x0000001505157227 */ /* 0x000fe200078e0004 */
[----:B------:R-:W-:Y:S01]  /*0b70*/  LOP3.LUT R4, R22, 0x4, RZ, 0xfc, !PT ;  /* 0x0000000416047812 */ /* 0x000fe200078efcff */
[----:B------:R-:W-:Y:S01]  /*0b80*/  USHF.L.U32 UR4, UR7, 0x15, URZ ;  /* 0x0000001507047899 */ /* 0x000fe200080006ff */
[----:B------:R-:W-:-:S02]  /*0b90*/  ISETP.GT.U32.AND P0, PT, R9, R32, PT ;  /* 0x000000200900720c */ /* 0x000fc40003f04070 */
[----:B------:R-:W-:Y:S01]  /*0ba0*/  IABS R62, R4 ;  /* 0x00000004003e7213 */ /* 0x000fe20000000000 */
[C---:B------:R-:W-:Y:S01]  /*0bb0*/  IMAD.HI.U32 R5, R21.reuse, R63, RZ ;  /* 0x0000003f15057227 */ /* 0x040fe200078e00ff */
[----:B------:R-:W-:Y:S01]  /*0bc0*/  ISETP.GE.AND P6, PT, R4, RZ, PT ;  /* 0x000000ff0400720c */ /* 0x000fe20003fc6270 */
[----:B------:R-:W-:Y:S01]  /*0bd0*/  ULOP3.LUT UR4, UR4, 0x600000, URZ, 0xc0, !UPT ;  /* 0x0060000004047892 */ /* 0x000fe2000f8ec0ff */
[C---:B------:R-:W-:Y:S01]  /*0be0*/  LOP3.LUT R28, R22.reuse, 0x20, RZ, 0xfc, !PT ;  /* 0x00000020161c7812 */ /* 0x040fe200078efcff */
[C---:B------:R-:W-:Y:S01]  /*0bf0*/  IMAD.HI.U32 R4, R21.reuse, R62, RZ ;  /* 0x0000003e15047227 */ /* 0x040fe200078e00ff */
[----:B------:R-:W-:Y:S02]  /*0c00*/  IABS R67, R26 ;  /* 0x0000001a00437213 */ /* 0x000fe40000000000 */
[----:B------:R-:W-:Y:S01]  /*0c10*/  IABS R68, R28 ;  /* 0x0000001c00447213 */ /* 0x000fe20000000000 */
[----:B------:R-:W-:Y:S01]  /*0c20*/  IMAD.MOV R5, RZ, RZ, -R5 ;  /* 0x000000ffff057224 */ /* 0x000fe200078e0a05 */
[C---:B------:R-:W-:Y:S01]  /*0c30*/  LOP3.LUT R29, R22.reuse, 0x28, RZ, 0xfc, !PT ;  /* 0x00000028161d7812 */ /* 0x040fe200078efcff */
[----:B------:R-:W-:Y:S01]  /*0c40*/  IMAD.MOV R7, RZ, RZ, -R4 ;  /* 0x000000ffff077224 */ /* 0x000fe200078e0a04 */
[----:B------:R-:W-:Y:S01]  /*0c50*/  LOP3.LUT R30, R22, 0x2c, RZ, 0xfc, !PT ;  /* 0x0000002c161e7812 */ /* 0x000fe200078efcff */
[----:B------:R-:W-:Y:S01]  /*0c60*/  @!P0 IMAD.IADD R32, R32, 0x1, -R9 ;  /* 0x0000000120208824 */ /* 0x000fe200078e0a09 */
[----:B------:R-:W-:Y:S01]  /*0c70*/  ISETP.GE.AND P0, PT, R8, RZ, PT ;  /* 0x000000ff0800720c */ /* 0x000fe20003f06270 */
[----:B------:R-:W-:Y:S01]  /*0c80*/  IMAD R63, R0, R5, R63 ;  /* 0x00000005003f7224 */ /* 0x000fe200078e023f */
[----:B------:R-:W-:Y:S01]  /*0c90*/  IABS R72, R29 ;  /* 0x0000001d00487213 */ /* 0x000fe20000000000 */
[----:B---3--:R-:W-:Y:S01]  /*0ca0*/  VIADD R4, R10, 0xffffffed ;  /* 0xffffffed0a047836 */ /* 0x008fe20000000000 */
[----:B------:R-:W-:Y:S01]  /*0cb0*/  LOP3.LUT R31, R22, 0x30, RZ, 0xfc, !PT ;  /* 0x00000030161f7812 */ /* 0x000fe200078efcff */
[----:B------:R-:W-:Y:S01]  /*0cc0*/  VIADD R5, R10, 0xffffffec ;  /* 0xffffffec0a057836 */ /* 0x000fe20000000000 */
[----:B------:R-:W-:Y:S01]  /*0cd0*/  LOP3.LUT R34, R22, 0x34, RZ, 0xfc, !PT ;  /* 0x0000003416227812 */ /* 0x000fe200078efcff */
[----:B------:R-:W-:Y:S01]  /*0ce0*/  IMAD.HI.U32 R6, R21, R64, RZ ;  /* 0x0000004015067227 */ /* 0x000fe200078e00ff */
[----:B------:R-:W-:-:S02]  /*0cf0*/  ISETP.GE.U32.AND P4, PT, R4, 0x7fffffce, PT ;  /* 0x7fffffce0400780c */ /* 0x000fc40003f86070 */
[----:B------:R-:W-:Y:S01]  /*0d00*/  IABS R73, R30 ;  /* 0x0000001e00497213 */ /* 0x000fe20000000000 */
[----:B------:R-:W-:Y:S01]  /*0d10*/  @!P3 IMAD.MOV R32, RZ, RZ, -R32 ;  /* 0x000000ffff20b224 */ /* 0x000fe200078e0a20 */
[----:B------:R-:W-:Y:S01]  /*0d20*/  @!P1 LOP3.LUT R32, RZ, R24, RZ, 0x33, !PT ;  /* 0x00000018ff209212 */ /* 0x000fe200078e33ff */
[----:B------:R-:W-:Y:S01]  /*0d30*/  IMAD.MOV R9, RZ, RZ, -R6 ;  /* 0x000000ffff097224 */ /* 0x000fe200078e0a06 */
[----:B------:R-:W-:Y:S01]  /*0d40*/  ISETP.GE.U32.AND P1, PT, R5, 0x7fffffcd, PT ;  /* 0x7fffffcd0500780c */ /* 0x000fe20003f26070 */
[----:B------:R-:W-:Y:S01]  /*0d50*/  VIADD R4, R10, 0xffffffe9 ;  /* 0xffffffe90a047836 */ /* 0x000fe20000000000 */
[----:B------:R-:W-:Y:S01]  /*0d60*/  SEL R19, RZ, 0x1fffe, P4 ;  /* 0x0001fffeff137807 */ /* 0x000fe20002000000 */
[----:B------:R-:W-:Y:S01]  /*0d70*/  IMAD R62, R0, R7, R62 ;  /* 0x00000007003e7224 */ /* 0x000fe200078e023e */
[----:B------:R-:W-:Y:S01]  /*0d80*/  SEL R20, RZ, 0x1, P1 ;  /* 0x00000001ff147807 */ /* 0x000fe20000800000 */
[----:B------:R-:W-:Y:S01]  /*0d90*/  VIADD R6, R10, 0xffffffef ;  /* 0xffffffef0a067836 */ /* 0x000fe20000000000 */
[----:B------:R-:W-:Y:S01]  /*0da0*/  ISETP.GE.U32.AND P4, PT, R4, 0x7fffffca, PT ;  /* 0x7fffffca0400780c */ /* 0x000fe20003f86070 */
[C---:B------:R-:W-:Y:S01]  /*0db0*/  VIADD R5, R10.reuse, 0xffffffe8 ;  /* 0xffffffe80a057836 */ /* 0x040fe20000000000 */
[----:B------:R-:W-:Y:S01]  /*0dc0*/  IABS R78, R31 ;  /* 0x0000001f004e7213 */ /* 0x000fe20000000000 */
[----:B------:R-:W-:Y:S01]  /*0dd0*/  VIADD R7, R10, 0xffffffee ;  /* 0xffffffee0a077836 */ /* 0x000fe20000000000 */
[----:B------:R-:W-:Y:S01]  /*0de0*/  ISETP.GE.U32.AND P5, PT, R6, 0x7fffffd0, PT ;  /* 0x7fffffd00600780c */ /* 0x000fe20003fa6070 */
[C---:B------:R-:W-:Y:S01]  /*0df0*/  VIADD R4, R10.reuse, 0xffffffe4 ;  /* 0xffffffe40a047836 */ /* 0x040fe20000000000 */
[----:B------:R-:W-:Y:S01]  /*0e00*/  ISETP.GE.U32.AND P1, PT, R5, 0x7fffffc9, PT ;  /* 0x7fffffc90500780c */ /* 0x000fe20003f26070 */
[----:B------:R-:W-:Y:S01]  /*0e10*/  VIADD R6, R10, 0xffffffea ;  /* 0xffffffea0a067836 */ /* 0x000fe20000000000 */
[----:B------:R-:W-:Y:S01]  /*0e20*/  ISETP.GE.U32.AND P3, PT, R7, 0x7fffffcf, PT ;  /* 0x7fffffcf0700780c */ /* 0x000fe20003f66070 */
[----:B------:R-:W-:Y:S01]  /*0e30*/  IMAD R64, R0, R9, R64 ;  /* 0x0000000900407224 */ /* 0x000fe200078e0240 */
[----:B------:R-:W-:Y:S01]  /*0e40*/  SEL R17, RZ, 0x1, P1 ;  /* 0x00000001ff117807 */ /* 0x000fe20000800000 */
[----:B------:R-:W-:Y:S01]  /*0e50*/  VIADD R5, R10, 0xffffffeb ;  /* 0xffffffeb0a057836 */ /* 0x000fe20000000000 */
[----:B-1----:R-:W-:Y:S01]  /*0e60*/  SEL R13, RZ, 0x4, P3 ;  /* 0x00000004ff0d7807 */ /* 0x002fe20001800000 */
[----:B------:R-:W-:Y:S01]  /*0e70*/  IMAD.HI.U32 R24, R21, R66, RZ ;  /* 0x0000004215187227 */ /* 0x000fe200078e00ff */
[----:B------:R-:W-:-:S02]  /*0e80*/  ISETP.GE.U32.AND P1, PT, R4, 0x7fffffc5, PT ;  /* 0x7fffffc50400780c */ /* 0x000fc40003f26070 */
[----:B------:R-:W-:Y:S01]  /*0e90*/  ISETP.GE.U32.AND P3, PT, R6, 0x7fffffcb, PT ;  /* 0x7fffffcb0600780c */ /* 0x000fe20003f66070 */
[C---:B------:R-:W-:Y:S01]  /*0ea0*/  VIADD R4, R10.reuse, 0xffffffe5 ;  /* 0xffffffe50a047836 */ /* 0x040fe20000000000 */
[----:B------:R-:W-:Y:S01]  /*0eb0*/  SEL R18, RZ, 0x1fffe, P4 ;  /* 0x0001fffeff127807 */ /* 0x000fe20002000000 */
[----:B------:R-:W-:Y:S01]  /*0ec0*/  VIADD R6, R10, 0xffffffe6 ;  /* 0xffffffe60a067836 */ /* 0x000fe20000000000 */
[----:B------:R-:W-:Y:S01]  /*0ed0*/  SEL R9, RZ, 0x4, P3 ;  /* 0x00000004ff097807 */ /* 0x000fe20001800000 */
[----:B------:R-:W-:Y:S01]  /*0ee0*/  IMAD.MOV R27, RZ, RZ, -R24 ;  /* 0x000000ffff1b7224 */ /* 0x000fe200078e0a18 */
[----:B------:R-:W-:Y:S01]  /*0ef0*/  ISETP.GE.U32.AND P3, PT, R4, 0x7fffffc6, PT ;  /* 0x7fffffc60400780c */ /* 0x000fe20003f66070 */
[----:B------:R-:W-:Y:S01]  /*0f00*/  VIADD R4, R10, 0xffffffe1 ;  /* 0xffffffe10a047836 */ /* 0x000fe20000000000 */
[C---:B------:R-:W-:Y:S01]  /*0f10*/  ISETP.GT.U32.AND P4, PT, R0.reuse, R62, PT ;  /* 0x0000003e0000720c */ /* 0x040fe20003f84070 */
[----:B------:R-:W-:Y:S01]  /*0f20*/  IMAD R66, R0, R27, R66 ;  /* 0x0000001b00427224 */ /* 0x000fe200078e0242 */
[----:B------:R-:W-:Y:S01]  /*0f30*/  SEL R15, RZ, 0x1fffe, P3 ;  /* 0x0001fffeff0f7807 */ /* 0x000fe20001800000 */
[----:B------:R-:W-:Y:S01]  /*0f40*/  IMAD.HI.U32 R24, R21, R68, RZ ;  /* 0x0000004415187227 */ /* 0x000fe200078e00ff */
[----:B------:R-:W-:-:S02]  /*0f50*/  ISETP.GE.U32.AND P3, PT, R4, 0x7fffffc2, PT ;  /* 0x7fffffc20400780c */ /* 0x000fc40003f66070 */
[----:B------:R-:W-:Y:S01]  /*0f60*/  SEL R12, RZ, 0x7fff8, P5 ;  /* 0x0007fff8ff0c7807 */ /* 0x000fe20002800000 */
[C---:B------:R-:W-:Y:S01]  /*0f70*/  VIADD R4, R10.reuse, 0xffffffe3 ;  /* 0xffffffe30a047836 */ /* 0x040fe20000000000 */
[----:B------:R-:W-:Y:S01]  /*0f80*/  ISETP.GE.U32.AND P5, PT, R5, 0x7fffffcc, PT ;  /* 0x7fffffcc0500780c */ /* 0x000fe20003fa6070 */
[----:B------:R-:W-:Y:S01]  /*0f90*/  VIADD R5, R10, 0xffffffe7 ;  /* 0xffffffe70a057836 */ /* 0x000fe20000000000 */
[----:B------:R-:W-:Y:S01]  /*0fa0*/  SEL R14, RZ, 0x1fffe, P3 ;  /* 0x0001fffeff0e7807 */ /* 0x000fe20001800000 */
[----:B------:R-:W-:Y:S01]  /*0fb0*/  IMAD.MOV R27, RZ, RZ, -R24 ;  /* 0x000000ffff1b7224 */ /* 0x000fe200078e0a18 */
[----:B------:R-:W-:Y:S01]  /*0fc0*/  ISETP.GT.U32.AND P3, PT, R0, R63, PT ;  /* 0x0000003f0000720c */ /* 0x000fe20003f64070 */
[----:B------:R-:W-:Y:S01]  /*0fd0*/  @!P4 IMAD.IADD R62, R62, 0x1, -R0 ;  /* 0x000000013e3ec824 */ /* 0x000fe200078e0a00 */
[----:B------:R-:W-:Y:S01]  /*0fe0*/  SEL R16, RZ, 0x1, P1 ;  /* 0x00000001ff107807 */ /* 0x000fe20000800000 */
[----:B------:R-:W-:Y:S01]  /*0ff0*/  IMAD R68, R0, R27, R68 ;  /* 0x0000001b00447224 */ /* 0x000fe200078e0244 */
[----:B------:R-:W-:Y:S01]  /*1000*/  ISETP.GE.U32.AND P1, PT, R5, 0x7fffffc8, PT ;  /* 0x7fffffc80500780c */ /* 0x000fe20003f26070 */
[----:B------:R-:W-:Y:S01]  /*1010*/  VIADD R5, R10, 0xffffffe2 ;  /* 0xffffffe20a057836 */ /* 0x000fe20000000000 */
[----:B------:R-:W-:Y:S01]  /*1020*/  SEL R8, RZ, 0x7fff8, P5 ;  /* 0x0007fff8ff087807 */ /* 0x000fe20002800000 */
[----:B------:R-:W-:Y:S01]  /*1030*/  IMAD.HI.U32 R24, R21, R73, RZ ;  /* 0x0000004915187227 */ /* 0x000fe200078e00ff */
[----:B------:R-:W-:-:S02]  /*1040*/  ISETP.GE.U32.AND P5, PT, R6, 0x7fffffc7, PT ;  /* 0x7fffffc70600780c */ /* 0x000fc40003fa6070 */
[----:B------:R-:W-:Y:S01]  /*1050*/  SEL R7, RZ, 0x7fff8, P1 ;  /* 0x0007fff8ff077807 */ /* 0x000fe20000800000 */
[----:B------:R-:W-:Y:S01]  /*1060*/  IMAD.MOV R24, RZ, RZ, -R24 ;  /* 0x000000ffff187224 */ /* 0x000fe200078e0a18 */
[----:B------:R-:W-:Y:S01]  /*1070*/  ISETP.GT.U32.AND P4, PT, R0, R62, PT ;  /* 0x0000003e0000720c */ /* 0x000fe20003f84070 */
[----:B------:R-:W-:Y:S01]  /*1080*/  @!P3 IMAD.IADD R63, R63, 0x1, -R0 ;  /* 0x000000013f3fb824 */ /* 0x000fe200078e0a00 */
[----:B------:R-:W-:Y:S01]  /*1090*/  ISETP.GE.U32.AND P1, PT, R4, 0x7fffffc4, PT ;  /* 0x7fffffc40400780c */ /* 0x000fe20003f26070 */
[----:B------:R-:W-:Y:S01]  /*10a0*/  IMAD R73, R0, R24, R73 ;  /* 0x0000001800497224 */ /* 0x000fe200078e0249 */
[----:B------:R-:W-:Y:S01]  /*10b0*/  SEL R6, RZ, 0x4, P5 ;  /* 0x00000004ff067807 */ /* 0x000fe20002800000 */
[----:B------:R-:W-:Y:S01]  /*10c0*/  IMAD R32, R32, R11, RZ ;  /* 0x0000000b20207224 */ /* 0x000fe200078e02ff */
[----:B------:R-:W-:Y:S01]  /*10d0*/  LOP3.LUT R4, R22, 0x10, RZ, 0xfc, !PT ;  /* 0x0000001016047812 */ /* 0x000fe200078efcff */
[----:B------:R-:W-:Y:S01]  /*10e0*/  VIADD R11, R10, 0xfffffffe ;  /* 0xfffffffe0a0b7836 */ /* 0x000fe20000000000 */
[----:B------:R-:W-:Y:S01]  /*10f0*/  ISETP.GE.U32.AND P5, PT, R5, 0x7fffffc3, PT ;  /* 0x7fffffc30500780c */ /* 0x000fe20003fa6070 */
[----:B------:R-:W-:Y:S01]  /*1100*/  IMAD.IADD R17, R17, 0x1, R18 ;  /* 0x0000000111117824 */ /* 0x000fe200078e0212 */
[----:B------:R-:W-:Y:S01]  /*1110*/  IABS R65, R4 ;  /* 0x0000000400417213 */ /* 0x000fe20000000000 */
[----:B------:R-:W-:Y:S01]  /*1120*/  IMAD.IADD R15, R16, 0x1, R15 ;  /* 0x00000001100f7824 */ /* 0x000fe200078e020f */
[----:B------:R-:W-:Y:S01]  /*1130*/  SEL R5, RZ, 0x4, P5 ;  /* 0x00000004ff057807 */ /* 0x000fe20002800000 */
[----:B------:R-:W-:Y:S01]  /*1140*/  @!P4 IMAD.IADD R62, R62, 0x1, -R0 ;  /* 0x000000013e3ec824 */ /* 0x000fe200078e0a00 */
[----:B------:R-:W-:Y:S01]  /*1150*/  ISETP.GE.AND P5, PT, R4, RZ, PT ;  /* 0x000000ff0400720c */ /* 0x000fe20003fa6270 */
[----:B------:R-:W-:Y:S01]  /*1160*/  IMAD.IADD R19, R20, 0x1, R19 ;  /* 0x0000000114137824 */ /* 0x000fe200078e0213 */
[----:B------:R-:W-:Y:S01]  /*1170*/  SEL R4, RZ, 0x7fff8, P1 ;  /* 0x0007fff8ff047807 */ /* 0x000fe20000800000 */
[----:B------:R-:W-:Y:S01]  /*1180*/  @!P6 IMAD.MOV R62, RZ, RZ, -R62 ;  /* 0x000000ffff3ee224 */ /* 0x000fe200078e0a3e */
[----:B------:R-:W-:Y:S01]  /*1190*/  ISETP.GE.AND P1, PT, R23, RZ, PT ;  /* 0x000000ff1700720c */ /* 0x000fe20003f26270 */
[----:B------:R-:W-:Y:S01]  /*11a0*/  IMAD.HI.U32 R23, R21, R65, RZ ;  /* 0x0000004115177227 */ /* 0x000fe200078e00ff */
[----:B------:R-:W-:-:S02]  /*11b0*/  ISETP.GT.U32.AND P3, PT, R0, R63, PT ;  /* 0x0000003f0000720c */ /* 0x000fc40003f64070 */
[C---:B------:R-:W-:Y:S01]  /*11c0*/  ISETP.GT.U32.AND P4, PT, R0.reuse, R64, PT ;  /* 0x000000400000720c */ /* 0x040fe20003f84070 */
[----:B------:R-:W-:Y:S01]  /*11d0*/  IMAD.MOV R23, RZ, RZ, -R23 ;  /* 0x000000ffff177224 */ /* 0x000fe200078e0a17 */
[C---:B------:R-:W-:Y:S02]  /*11e0*/  ISETP.GT.U32.AND P6, PT, R0.reuse, R66, PT ;  /* 0x000000420000720c */ /* 0x040fe40003fc4070 */
[----:B------:R-:W-:Y:S01]  /*11f0*/  IABS R79, R34 ;  /* 0x00000022004f7213 */ /* 0x000fe20000000000 */
[----:B------:R-:W-:Y:S01]  /*1200*/  IMAD R65, R0, R23, R65 ;  /* 0x0000001700417224 */ /* 0x000fe200078e0241 */
[----:B------:R-:W-:Y:S01]  /*1210*/  LOP3.LUT R37, R22, 0xf4, RZ, 0xfc, !PT ;  /* 0x000000f416257812 */ /* 0x000fe200078efcff */
[----:B------:R-:W-:Y:S01]  /*1220*/  IMAD.HI.U32 R23, R21, R67, RZ ;  /* 0x0000004315177227 */ /* 0x000fe200078e00ff */
[----:B------:R-:W-:Y:S02]  /*1230*/  LOP3.LUT R17, R17, 0x3, RZ, 0xc0, !PT ;  /* 0x0000000311117812 */ /* 0x000fe400078ec0ff */
[----:B------:R-:W-:Y:S01]  /*1240*/  IABS R55, R37 ;  /* 0x0000002500377213 */ /* 0x000fe20000000000 */
[--C-:B------:R-:W-:Y:S01]  /*1250*/  @!P3 IMAD.IADD R63, R63, 0x1, -R0.reuse ;  /* 0x000000013f3fb824 */ /* 0x100fe200078e0a00 */
[----:B------:R-:W-:Y:S01]  /*1260*/  ISETP.GT.U32.AND P3, PT, R0, R65, PT ;  /* 0x000000410000720c */ /* 0x000fe20003f64070 */
[--C-:B------:R-:W-:Y:S01]  /*1270*/  @!P4 IMAD.IADD R64, R64, 0x1, -R0.reuse ;  /* 0x000000014040c824 */ /* 0x100fe200078e0a00 */
[----:B------:R-:W-:Y:S01]  /*1280*/  IADD3 R8, PT, PT, R17, R8, R9 ;  /* 0x0000000811087210 */ /* 0x000fe20007ffe009 */
[--C-:B------:R-:W-:Y:S01]  /*1290*/  @!P6 IMAD.IADD R66, R66, 0x1, -R0.reuse ;  /* 0x000000014242e824 */ /* 0x100fe200078e0a00 */
[----:B------:R-:W-:Y:S01]  /*12a0*/  LOP3.LUT R15, R15, 0x3, RZ, 0xc0, !PT ;  /* 0x000000030f0f7812 */ /* 0x000fe200078ec0ff */
[----:B------:R-:W-:Y:S01]  /*12b0*/  IMAD.MOV R23, RZ, RZ, -R23 ;  /* 0x000000ffff177224 */ /* 0x000fe200078e0a17 */
[C---:B------:R-:W-:Y:S01]  /*12c0*/  ISETP.GT.U32.AND P4, PT, R0.reuse, R64, PT ;  /* 0x000000400000720c */ /* 0x040fe20003f84070 */
[----:B------:R-:W-:Y:S01]  /*12d0*/  @!P2 IMAD.MOV R63, RZ, RZ, -R63 ;  /* 0x000000ffff3fa224 */ /* 0x000fe200078e0a3f */
[C---:B------:R-:W-:Y:S01]  /*12e0*/  ISETP.GT.U32.AND P6, PT, R0.reuse, R66, PT ;  /* 0x000000420000720c */ /* 0x040fe20003fc4070 */
[----:B------:R-:W-:Y:S01]  /*12f0*/  IMAD R67, R0, R23, R67 ;  /* 0x0000001700437224 */ /* 0x000fe200078e0243 */
[----:B------:R-:W-:Y:S01]  /*1300*/  ISETP.GE.AND P2, PT, R26, RZ, PT ;  /* 0x000000ff1a00720c */ /* 0x000fe20003f46270 */
[----:B------:R-:W-:Y:S01]  /*1310*/  IMAD.SHL.U32 R8, R8, 0x100, RZ ;  /* 0x0000010008087824 */ /* 0x000fe200078e00ff */
[----:B------:R-:W-:Y:S01]  /*1320*/  LOP3.LUT R19, R19, 0x3, RZ, 0xc0, !PT ;  /* 0x0000000313137812 */ /* 0x000fe200078ec0ff */
[----:B------:R-:W-:Y:S01]  /*1330*/  @!P3 IMAD.IADD R65, R65, 0x1, -R0 ;  /* 0x000000014141b824 */ /* 0x000fe200078e0a00 */
[----:B------:R-:W-:-:S02]  /*1340*/  IADD3 R6, PT, PT, R15, R7, R6 ;  /* 0x000000070f067210 */ /* 0x000fc40007ffe006 */
[----:B------:R-:W-:Y:S02]  /*1350*/  IADD3 R13, PT, PT, R19, R12, R13 ;  /* 0x0000000c130d7210 */ /* 0x000fe40007ffe00d */
[----:B------:R-:W-:Y:S01]  /*1360*/  ISETP.GT.U32.AND P3, PT, R0, R65, PT ;  /* 0x000000410000720c */ /* 0x000fe20003f64070 */
[--C-:B------:R-:W-:Y:S01]  /*1370*/  @!P4 IMAD.IADD R64, R64, 0x1, -R0.reuse ;  /* 0x000000014040c824 */ /* 0x100fe200078e0a00 */
[----:B------:R-:W-:Y:S01]  /*1380*/  ISETP.GE.AND P4, PT, R28, RZ, PT ;  /* 0x000000ff1c00720c */ /* 0x000fe20003f86270 */
[----:B------:R-:W-:Y:S01]  /*1390*/  @!P6 IMAD.IADD R66, R66, 0x1, -R0 ;  /* 0x000000014242e824 */ /* 0x000fe200078e0a00 */
[----:B------:R-:W-:Y:S01]  /*13a0*/  LOP3.LUT R28, R22, 0x24, RZ, 0xfc, !PT ;  /* 0x00000024161c7812 */ /* 0x000fe200078efcff */
[----:B------:R-:W-:Y:S01]  /*13b0*/  @!P0 IMAD.MOV R64, RZ, RZ, -R64 ;  /* 0x000000ffff408224 */ /* 0x000fe200078e0a40 */
[----:B------:R-:W-:Y:S01]  /*13c0*/  ISETP.GT.U32.AND P6, PT, R0, R68, PT ;  /* 0x000000440000720c */ /* 0x000fe20003fc4070 */
[----:B------:R-:W-:Y:S01]  /*13d0*/  @!P1 IMAD.MOV R66, RZ, RZ, -R66 ;  /* 0x000000ffff429224 */ /* 0x000fe200078e0a42 */
[----:B------:R-:W-:-:S02]  /*13e0*/  IABS R69, R28 ;  /* 0x0000001c00457213 */ /* 0x000fc40000000000 */
[----:B------:R-:W-:-:S03]  /*13f0*/  ISETP.GT.U32.AND P1, PT, R0, R73, PT ;  /* 0x000000490000720c */ /* 0x000fc60003f24070 */
[----:B------:R-:W-:Y:S01]  /*1400*/  @!P3 IMAD.IADD R65, R65, 0x1, -R0 ;  /* 0x000000014141b824 */ /* 0x000fe200078e0a00 */
[----:B------:R-:W-:Y:S01]  /*1410*/  ISETP.GT.U32.AND P3, PT, R0, R67, PT ;  /* 0x000000430000720c */ /* 0x000fe20003f64070 */
[----:B------:R-:W-:-:S04]  /*1420*/  IMAD.HI.U32 R23, R21, R69, RZ ;  /* 0x0000004515177227 */ /* 0x000fc800078e00ff */
[----:B------:R-:W-:Y:S02]  /*1430*/  IMAD.MOV R26, RZ, RZ, -R23 ;  /* 0x000000ffff1a7224 */ /* 0x000fe400078e0a17 */
[----:B------:R-:W-:-:S04]  /*1440*/  IMAD.HI.U32 R23, R21, R72, RZ ;  /* 0x0000004815177227 */ /* 0x000fc800078e00ff */
[C---:B------:R-:W-:Y:S02]  /*1450*/  IMAD R69, R0.reuse, R26, R69 ;  /* 0x0000001a00457224 */ /* 0x040fe400078e0245 */
[----:B------:R-:W-:Y:S02]  /*1460*/  IMAD.MOV R27, RZ, RZ, -R23 ;  /* 0x000000ffff1b7224 */ /* 0x000fe400078e0a17 */
[----:B------:R-:W-:Y:S01]  /*1470*/  @!P3 IMAD.IADD R67, R67, 0x1, -R0 ;  /* 0x000000014343b824 */ /* 0x000fe200078e0a00 */
[C---:B------:R-:W-:Y:S01]  /*1480*/  ISETP.GT.U32.AND P3, PT, R0.reuse, R69, PT ;  /* 0x000000450000720c */ /* 0x040fe20003f64070 */
[----:B------:R-:W-:Y:S02]  /*1490*/  IMAD R72, R0, R27, R72 ;  /* 0x0000001b00487224 */ /* 0x000fe400078e0248 */
[----:B------:R-:W-:Y:S01]  /*14a0*/  @!P6 IMAD.IADD R68, R68, 0x1, -R0 ;  /* 0x000000014444e824 */ /* 0x000fe200078e0a00 */
[C---:B------:R-:W-:Y:S01]  /*14b0*/  ISETP.GT.U32.AND P0, PT, R0.reuse, R67, PT ;  /* 0x000000430000720c */ /* 0x040fe20003f04070 */
[----:B------:R-:W-:Y:S01]  /*14c0*/  IMAD.HI.U32 R26, R21, R78, RZ ;  /* 0x0000004e151a7227 */ /* 0x000fe200078e00ff */
[----:B------:R-:W-:-:S03]  /*14d0*/  ISETP.GT.U32.AND P6, PT, R0, R72, PT ;  /* 0x000000480000720c */ /* 0x000fc60003fc4070 */
[----:B------:R-:W-:-:S04]  /*14e0*/  IMAD.HI.U32 R23, R21, R79, RZ ;  /* 0x0000004f15177227 */ /* 0x000fc800078e00ff */
[----:B------:R-:W-:Y:S01]  /*14f0*/  @!P3 IMAD.IADD R69, R69, 0x1, -R0 ;  /* 0x000000014545b824 */ /* 0x000fe200078e0a00 */
[----:B------:R-:W-:Y:S01]  /*1500*/  ISETP.GT.U32.AND P3, PT, R0, R68, PT ;  /* 0x000000440000720c */ /* 0x000fe20003f64070 */
[----:B------:R-:W-:Y:S01]  /*1510*/  IMAD.MOV R27, RZ, RZ, -R26 ;  /* 0x000000ffff1b7224 */ /* 0x000fe200078e0a1a */
[----:B------:R-:W-:Y:S01]  /*1520*/  LOP3.LUT R26, R22, 0x38, RZ, 0xfc, !PT ;  /* 0x00000038161a7812 */ /* 0x000fe200078efcff */
[----:B------:R-:W-:Y:S02]  /*1530*/  IMAD.MOV R23, RZ, RZ, -R23 ;  /* 0x000000ffff177224 */ /* 0x000fe400078e0a17 */
[----:B------:R-:W-:Y:S01]  /*1540*/  @!P6 IMAD.IADD R72, R72, 0x1, -R0 ;  /* 0x000000014848e824 */ /* 0x000fe200078e0a00 */
[C---:B------:R-:W-:Y:S01]  /*1550*/  ISETP.GT.U32.AND P6, PT, R0.reuse, R69, PT ;  /* 0x000000450000720c */ /* 0x040fe20003fc4070 */
[----:B------:R-:W-:Y:S01]  /*1560*/  @!P5 IMAD.MOV R65, RZ, RZ, -R65 ;  /* 0x000000ffff41d224 */ /* 0x000fe200078e0a41 */
[----:B------:R-:W-:Y:S01]  /*1570*/  IABS R80, R26 ;  /* 0x0000001a00507213 */ /* 0x000fe20000000000 */
[C---:B------:R-:W-:Y:S01]  /*1580*/  IMAD R78, R0.reuse, R27, R78 ;  /* 0x0000001b004e7224 */ /* 0x040fe200078e024e */
[C---:B------:R-:W-:Y:S01]  /*1590*/  ISETP.GT.U32.AND P5, PT, R0.reuse, R72, PT ;  /* 0x000000480000720c */ /* 0x040fe20003fa4070 */
[----:B------:R-:W-:Y:S01]  /*15a0*/  IMAD R79, R0, R23, R79 ;  /* 0x00000017004f7224 */ /* 0x000fe200078e024f */
[----:B------:R-:W-:Y:S01]  /*15b0*/  LOP3.LUT R27, R22, 0x40, RZ, 0xfc, !PT ;  /* 0x00000040161b7812 */ /* 0x000fe200078efcff */
[--C-:B------:R-:W-:Y:S01]  /*15c0*/  @!P3 IMAD.IADD R68, R68, 0x1, -R0.reuse ;  /* 0x000000014444b824 */ /* 0x100fe200078e0a00 */
[----:B------:R-:W-:Y:S01]  /*15d0*/  ISETP.GE.AND P3, PT, R28, RZ, PT ;  /* 0x000000ff1c00720c */ /* 0x000fe20003f66270 */
[----:B------:R-:W-:Y:S01]  /*15e0*/  @!P0 IMAD.IADD R67, R67, 0x1, -R0 ;  /* 0x0000000143438824 */ /* 0x000fe200078e0a00 */
[----:B------:R-:W-:Y:S01]  /*15f0*/  IABS R81, R27 ;  /* 0x0000001b00517213 */ /* 0x000fe20000000000 */
[----:B------:R-:W-:Y:S01]  /*1600*/  IMAD.HI.U32 R23, R21, R80, RZ ;  /* 0x0000005015177227 */ /* 0x000fe200078e00ff */
[----:B------:R-:W-:-:S02]  /*1610*/  ISETP.GT.U32.AND P0, PT, R0, R78, PT ;  /* 0x0000004e0000720c */ /* 0x000fc40003f04070 */
[----:B------:R-:W-:Y:S01]  /*1620*/  LOP3.LUT R28, R22, 0x48, RZ, 0xfc, !PT ;  /* 0x00000048161c7812 */ /* 0x000fe200078efcff */
[----:B------:R-:W-:Y:S01]  /*1630*/  @!P6 IMAD.IADD R69, R69, 0x1, -R0 ;  /* 0x000000014545e824 */ /* 0x000fe200078e0a00 */
[----:B------:R-:W-:Y:S01]  /*1640*/  ISETP.GT.U32.AND P6, PT, R0, R79, PT ;  /* 0x0000004f0000720c */ /* 0x000fe20003fc4070 */
[----:B------:R-:W-:Y:S01]  /*1650*/  IMAD.HI.U32 R24, R21, R81, RZ ;  /* 0x0000005115187227 */ /* 0x000fe200078e00ff */
[----:B------:R-:W-:-:S03]  /*1660*/  IABS R83, R28 ;  /* 0x0000001c00537213 */ /* 0x000fc60000000000 */
[----:B------:R-:W-:Y:S01]  /*1670*/  @!P5 IMAD.IADD R72, R72, 0x1, -R0 ;  /* 0x000000014848d824 */ /* 0x000fe200078e0a00 */
[----:B------:R-:W-:Y:S01]  /*1680*/  ISETP.GE.AND P5, PT, R29, RZ, PT ;  /* 0x000000ff1d00720c */ /* 0x000fe20003fa6270 */
[----:B------:R-:W-:Y:S01]  /*1690*/  IMAD.MOV R24, RZ, RZ, -R24 ;  /* 0x000000ffff187224 */ /* 0x000fe200078e0a18 */
[----:B------:R-:W-:Y:S01]  /*16a0*/  LOP3.LUT R29, R22, 0x68, RZ, 0xfc, !PT ;  /* 0x00000068161d7812 */ /* 0x000fe200078efcff */
[--C-:B------:R-:W-:Y:S01]  /*16b0*/  @!P1 IMAD.IADD R73, R73, 0x1, -R0.reuse ;  /* 0x0000000149499824 */ /* 0x100fe200078e0a00 */
[----:B------:R-:W-:Y:S01]  /*16c0*/  ISETP.GE.AND P1, PT, R30, RZ, PT ;  /* 0x000000ff1e00720c */ /* 0x000fe20003f26270 */
[----:B------:R-:W-:Y:S01]  /*16d0*/  IMAD.MOV R23, RZ, RZ, -R23 ;  /* 0x000000ffff177224 */ /* 0x000fe200078e0a17 */
[----:B------:R-:W-:Y:S01]  /*16e0*/  IABS R90, R29 ;  /* 0x0000001d005a7213 */ /* 0x000fe20000000000 */
[----:B------:R-:W-:Y:S01]  /*16f0*/  IMAD R81, R0, R24, R81 ;  /* 0x0000001800517224 */ /* 0x000fe200078e0251 */
[C---:B------:R-:W-:Y:S01]  /*1700*/  LOP3.LUT R24, R22.reuse, 0x44, RZ, 0xfc, !PT ;  /* 0x0000004416187812 */ /* 0x040fe200078efcff */
[----:B------:R-:W-:Y:S01]  /*1710*/  @!P6 IMAD.IADD R79, R79, 0x1, -R0 ;  /* 0x000000014f4fe824 */ /* 0x000fe200078e0a00 */
[----:B------:R-:W-:Y:S01]  /*1720*/  LOP3.LUT R30, R22, 0x94, RZ, 0xfc, !PT ;  /* 0x00000094161e7812 */ /* 0x000fe200078efcff */
[----:B------:R-:W-:Y:S01]  /*1730*/  @!P2 IMAD.MOV R67, RZ, RZ, -R67 ;  /* 0x000000ffff43a224 */ /* 0x000fe200078e0a43 */
[C---:B------:R-:W-:Y:S01]  /*1740*/  ISETP.GT.U32.AND P2, PT, R0.reuse, R73, PT ;  /* 0x000000490000720c */ /* 0x040fe20003f44070 */
[C---:B------:R-:W-:Y:S01]  /*1750*/  IMAD R80, R0.reuse, R23, R80 ;  /* 0x0000001700507224 */ /* 0x040fe200078e0250 */
[C---:B------:R-:W-:Y:S01]  /*1760*/  ISETP.GT.U32.AND P6, PT, R0.reuse, R79, PT ;  /* 0x0000004f0000720c */ /* 0x040fe20003fc4070 */
[----:B------:R-:W-:Y:S01]  /*1770*/  @!P3 IMAD.MOV R69, RZ, RZ, -R69 ;  /* 0x000000ffff45b224 */ /* 0x000fe200078e0a45 */
[----:B------:R-:W-:Y:S01]  /*1780*/  IABS R82, R24 ;  /* 0x0000001800527213 */ /* 0x000fe20000000000 */
[----:B------:R-:W-:Y:S01]  /*1790*/  @!P5 IMAD.MOV R72, RZ, RZ, -R72 ;  /* 0x000000ffff48d224 */ /* 0x000fe200078e0a48 */
[----:B------:R-:W-:Y:S01]  /*17a0*/  ISETP.GT.U32.AND P3, PT, R0, R80, PT ;  /* 0x000000500000720c */ /* 0x000fe20003f64070 */
[----:B------:R-:W-:Y:S01]  /*17b0*/  @!P0 IMAD.IADD R78, R78, 0x1, -R0 ;  /* 0x000000014e4e8824 */ /* 0x000fe200078e0a00 */
[----:B------:R-:W-:Y:S01]  /*17c0*/  ISETP.GE.AND P5, PT, R34, RZ, PT ;  /* 0x000000ff2200720c */ /* 0x000fe20003fa6270 */
[----:B------:R-:W-:Y:S01]  /*17d0*/  IMAD.HI.U32 R23, R21, R82, RZ ;  /* 0x0000005215177227 */ /* 0x000fe200078e00ff */
[----:B------:R-:W-:-:S02]  /*17e0*/  ISETP.GE.AND P0, PT, R31, RZ, PT ;  /* 0x000000ff1f00720c */ /* 0x000fc40003f06270 */
[----:B------:R-:W-:Y:S01]  /*17f0*/  IABS R100, R30 ;  /* 0x0000001e00647213 */ /* 0x000fe20000000000 */
[----:B------:R-:W-:Y:S01]  /*1800*/  @!P4 IMAD.MOV R68, RZ, RZ, -R68 ;  /* 0x000000ffff44c224 */ /* 0x000fe200078e0a44 */
[C---:B------:R-:W-:Y:S01]  /*1810*/  ISETP.GT.U32.AND P4, PT, R0.reuse, R78, PT ;  /* 0x0000004e0000720c */ /* 0x040fe20003f84070 */
[--C-:B------:R-:W-:Y:S01]  /*1820*/  @!P2 IMAD.IADD R73, R73, 0x1, -R0.reuse ;  /* 0x000000014949a824 */ /* 0x100fe200078e0a00 */
[----:B------:R-:W-:Y:S01]  /*1830*/  ISETP.GT.U32.AND P2, PT, R0, R81, PT ;  /* 0x000000510000720c */ /* 0x000fe20003f44070 */
[----:B------:R-:W-:Y:S01]  /*1840*/  IMAD.MOV R23, RZ, RZ, -R23 ;  /* 0x000000ffff177224 */ /* 0x000fe200078e0a17 */
[----:B------:R-:W-:Y:S01]  /*1850*/  LOP3.LUT R34, R22, 0xf0, RZ, 0xfc, !PT ;  /* 0x000000f016227812 */ /* 0x000fe200078efcff */
[----:B------:R-:W-:Y:S01]  /*1860*/  @!P6 IMAD.IADD R79, R79, 0x1, -R0 ;  /* 0x000000014f4fe824 */ /* 0x000fe200078e0a00 */
[----:B------:R-:W-:Y:S01]  /*1870*/  ISETP.GE.AND P6, PT, R27, RZ, PT ;  /* 0x000000ff1b00720c */ /* 0x000fe20003fc6270 */
[----:B------:R-:W-:Y:S01]  /*1880*/  IMAD R82, R0, R23, R82 ;  /* 0x0000001700527224 */ /* 0x000fe200078e0252 */
[----:B------:R-:W-:Y:S01]  /*1890*/  LOP3.LUT R23, R22, 0x4c, RZ, 0xfc, !PT ;  /* 0x0000004c16177812 */ /* 0x000fe200078efcff */
[--C-:B------:R-:W-:Y:S01]  /*18a0*/  @!P3 IMAD.IADD R80, R80, 0x1, -R0.reuse ;  /* 0x000000015050b824 */ /* 0x100fe200078e0a00 */
[----:B------:R-:W-:Y:S01]  /*18b0*/  ISETP.GE.AND P3, PT, R24, RZ, PT ;  /* 0x000000ff1800720c */ /* 0x000fe20003f66270 */
[----:B------:R-:W-:Y:S01]  /*18c0*/  @!P5 IMAD.MOV R79, RZ, RZ, -R79 ;  /* 0x000000ffff4fd224 */ /* 0x000fe200078e0a4f */
[C---:B------:R-:W-:Y:S01]  /*18d0*/  ISETP.GT.U32.AND P5, PT, R0.reuse, R82, PT ;  /* 0x000000520000720c */ /* 0x040fe20003fa4070 */
[----:B------:R-:W-:Y:S01]  /*18e0*/  @!P1 IMAD.MOV R73, RZ, RZ, -R73 ;  /* 0x000000ffff499224 */ /* 0x000fe200078e0a49 */
[----:B------:R-:W-:Y:S01]  /*18f0*/  ISETP.GT.U32.AND P1, PT, R0, R80, PT ;  /* 0x000000500000720c */ /* 0x000fe20003f24070 */
[--C-:B------:R-:W-:Y:S01]  /*1900*/  @!P4 IMAD.IADD R78, R78, 0x1, -R0.reuse ;  /* 0x000000014e4ec824 */ /* 0x100fe200078e0a00 */
[----:B------:R-:W-:Y:S01]  /*1910*/  IABS R84, R23 ;  /* 0x0000001700547213 */ /* 0x000fe20000000000 */
[----:B------:R-:W-:Y:S01]  /*1920*/  @!P2 IMAD.IADD R81, R81, 0x1, -R0 ;  /* 0x000000015151a824 */ /* 0x000fe200078e0a00 */
[----:B------:R-:W-:Y:S01]  /*1930*/  ISETP.GE.AND P4, PT, R26, RZ, PT ;  /* 0x000000ff1a00720c */ /* 0x000fe20003f86270 */
[----:B------:R-:W-:Y:S01]  /*1940*/  @!P0 IMAD.MOV R78, RZ, RZ, -R78 ;  /* 0x000000ffff4e8224 */ /* 0x000fe200078e0a4e */
[----:B------:R-:W-:Y:S01]  /*1950*/  LOP3.LUT R27, R22, 0x54, RZ, 0xfc, !PT ;  /* 0x00000054161b7812 */ /* 0x000fe200078efcff */
[----:B------:R-:W-:Y:S01]  /*1960*/  IMAD.HI.U32 R24, R21, R83, RZ ;  /* 0x0000005315187227 */ /* 0x000fe200078e00ff */
[----:B------:R-:W-:-:S02]  /*1970*/  ISETP.GT.U32.AND P0, PT, R0, R81, PT ;  /* 0x000000510000720c */ /* 0x000fc40003f04070 */
[----:B------:R-:W-:Y:S01]  /*1980*/  IABS R86, R27 ;  /* 0x0000001b00567213 */ /* 0x000fe20000000000 */
[----:B------:R-:W-:Y:S01]  /*1990*/  @!P5 IMAD.IADD R82, R82, 0x1, -R0 ;  /* 0x000000015252d824 */ /* 0x000fe200078e0a00 */
[----:B------:R-:W-:Y:S01]  /*19a0*/  ISETP.GE.AND P2, PT, R28, RZ, PT ;  /* 0x000000ff1c00720c */ /* 0x000fe20003f46270 */
[----:B------:R-:W-:Y:S01]  /*19b0*/  IMAD.MOV R24, RZ, RZ, -R24 ;  /* 0x000000ffff187224 */ /* 0x000fe200078e0a18 */
[----:B------:R-:W-:Y:S01]  /*19c0*/  LOP3.LUT R28, R22, 0x64, RZ, 0xfc, !PT ;  /* 0x00000064161c7812 */ /* 0x000fe200078efcff */
[----:B------:R-:W-:Y:S01]  /*19d0*/  @!P1 IMAD.IADD R80, R80, 0x1, -R0 ;  /* 0x0000000150509824 */ /* 0x000fe200078e0a00 */
[----:B------:R-:W-:Y:S01]  /*19e0*/  ISETP.GE.AND P1, PT, R23, RZ, PT ;  /* 0x000000ff1700720c */ /* 0x000fe20003f26270 */
[C---:B------:R-:W-:Y:S01]  /*19f0*/  IMAD R83, R0.reuse, R24, R83 ;  /* 0x0000001800537224 */ /* 0x040fe200078e0253 */
[----:B------:R-:W-:Y:S01]  /*1a00*/  ISETP.GT.U32.AND P5, PT, R0, R82, PT ;  /* 0x000000520000720c */ /* 0x000fe20003fa4070 */
[----:B------:R-:W-:Y:S01]  /*1a10*/  IMAD.HI.U32 R23, R21, R84, RZ ;  /* 0x0000005415177227 */ /* 0x000fe200078e00ff */
[----:B------:R-:W-:-:S02]  /*1a20*/  LOP3.LUT R24, R22, 0x50, RZ, 0xfc, !PT ;  /* 0x0000005016187812 */ /* 0x000fc400078efcff */
[----:B------:R-:W-:Y:S01]  /*1a30*/  IABS R89, R28 ;  /* 0x0000001c00597213 */ /* 0x000fe20000000000 */
[----:B------:R-:W-:Y:S01]  /*1a40*/  @!P0 IMAD.IADD R81, R81, 0x1, -R0 ;  /* 0x0000000151518824 */ /* 0x000fe200078e0a00 */
[----:B------:R-:W-:Y:S01]  /*1a50*/  ISETP.GT.U32.AND P0, PT, R0, R83, PT ;  /* 0x000000530000720c */ /* 0x000fe20003f04070 */
[----:B------:R-:W-:Y:S01]  /*1a60*/  IMAD.MOV R23, RZ, RZ, -R23 ;  /* 0x000000ffff177224 */ /* 0x000fe200078e0a17 */
[----:B------:R-:W-:Y:S01]  /*1a70*/  IABS R85, R24 ;  /* 0x0000001800557213 */ /* 0x000fe20000000000 */
[----:B------:R-:W-:Y:S01]  /*1a80*/  IMAD.HI.U32 R26, R21, R86, RZ ;  /* 0x00000056151a7227 */ /* 0x000fe200078e00ff */
[----:B------:R-:W-:-:S03]  /*1a90*/  IABS R53, R34 ;  /* 0x0000002200357213 */ /* 0x000fc60000000000 */
[----:B------:R-:W-:Y:S02]  /*1aa0*/  IMAD R84, R0, R23, R84 ;  /* 0x0000001700547224 */ /* 0x000fe400078e0254 */
[----:B------:R-:W-:Y:S01]  /*1ab0*/  @!P4 IMAD.MOV R80, RZ, RZ, -R80 ;  /* 0x000000ffff50c224 */ /* 0x000fe200078e0a50 */
[----:B------:R-:W-:Y:S01]  /*1ac0*/  ISETP.GE.AND P4, PT, R24, RZ, PT ;  /* 0x000000ff1800720c */ /* 0x000fe20003f86270 */
[----:B------:R-:W-:Y:S01]  /*1ad0*/  @!P5 IMAD.IADD R82, R82, 0x1, -R0 ;  /* 0x000000015252d824 */ /* 0x000fe200078e0a00 */
[----:B------:R-:W-:Y:S01]  /*1ae0*/  ISETP.GT.U32.AND P5, PT, R0, R84, PT ;  /* 0x000000540000720c */ /* 0x000fe20003fa4070 */
[----:B------:R-:W-:-:S04]  /*1af0*/  IMAD.HI.U32 R24, R21, R85, RZ ;  /* 0x0000005515187227 */ /* 0x000fc800078e00ff */
[----:B------:R-:W-:Y:S02]  /*1b00*/  IMAD.MOV R23, RZ, RZ, -R26 ;  /* 0x000000ffff177224 */ /* 0x000fe400078e0a1a */
[----:B------:R-:W-:Y:S02]  /*1b10*/  @!P0 IMAD.IADD R83, R83, 0x1, -R0 ;  /* 0x0000000153538824 */ /* 0x000fe400078e0a00 */
[----:B------:R-:W-:Y:S02]  /*1b20*/  IMAD.MOV R24, RZ, RZ, -R24 ;  /* 0x000000ffff187224 */ /* 0x000fe400078e0a18 */
[C---:B------:R-:W-:Y:S01]  /*1b30*/  IMAD R86, R0.reuse, R23, R86 ;  /* 0x0000001700567224 */ /* 0x040fe200078e0256 */
[C---:B------:R-:W-:Y:S01]  /*1b40*/  ISETP.GT.U32.AND P0, PT, R0.reuse, R83, PT ;  /* 0x000000530000720c */ /* 0x040fe20003f04070 */
[----:B------:R-:W-:Y:S01]  /*1b50*/  IMAD R85, R0, R24, R85 ;  /* 0x0000001800557224 */ /* 0x000fe200078e0255 */
[----:B------:R-:W-:Y:S01]  /*1b60*/  LOP3.LUT R24, R22, 0x58, RZ, 0xfc, !PT ;  /* 0x0000005816187812 */ /* 0x000fe200078efcff */
[----:B------:R-:W-:Y:S01]  /*1b70*/  @!P3 IMAD.MOV R82, RZ, RZ, -R82 ;  /* 0x000000ffff52b224 */ /* 0x000fe200078e0a52 */
[----:B------:R-:W-:Y:S01]  /*1b80*/  ISETP.GT.U32.AND P3, PT, R0, R86, PT ;  /* 0x000000560000720c */ /* 0x000fe20003f64070 */
[----:B------:R-:W-:Y:S01]  /*1b90*/  @!P5 IMAD.IADD R84, R84, 0x1, -R0 ;  /* 0x000000015454d824 */ /* 0x000fe200078e0a00 */
[----:B------:R-:W-:Y:S01]  /*1ba0*/  IABS R87, R24 ;  /* 0x0000001800577213 */ /* 0x000fe20000000000 */
[----:B------:R-:W-:Y:S01]  /*1bb0*/  @!P6 IMAD.MOV R81, RZ, RZ, -R81 ;  /* 0x000000ffff51e224 */ /* 0x000fe200078e0a51 */
[----:B------:R-:W-:Y:S01]  /*1bc0*/  ISETP.GE.AND P6, PT, R27, RZ, PT ;  /* 0x000000ff1b00720c */ /* 0x000fe20003fc6270 */
[----:B------:R-:W-:Y:S01]  /*1bd0*/  IMAD.HI.U32 R26, R21, R90, RZ ;  /* 0x0000005a151a7227 */ /* 0x000fe200078e00ff */
[----:B------:R-:W-:-:S02]  /*1be0*/  ISETP.GT.U32.AND P5, PT, R0, R84, PT ;  /* 0x000000540000720c */ /* 0x000fc40003fa4070 */
[----:B------:R-:W-:Y:S01]  /*1bf0*/  LOP3.LUT R27, R22, 0x60, RZ, 0xfc, !PT ;  /* 0x00000060161b7812 */ /* 0x000fe200078efcff */
[----:B------:R-:W-:-:S03]  /*1c00*/  IMAD.HI.U32 R23, R21, R87, RZ ;  /* 0x0000005715177227 */ /* 0x000fc600078e00ff */
[----:B------:R-:W-:Y:S01]  /*1c10*/  IABS R88, R27 ;  /* 0x0000001b00587213 */ /* 0x000fe20000000000 */
[--C-:B------:R-:W-:Y:S01]  /*1c20*/  @!P0 IMAD.IADD R83, R83, 0x1, -R0.reuse ;  /* 0x0000000153538824 */ /* 0x100fe200078e0a00 */
[----:B------:R-:W-:Y:S01]  /*1c30*/  ISETP.GT.U32.AND P0, PT, R0, R85, PT ;  /* 0x000000550000720c */ /* 0x000fe20003f04070 */
[----:B------:R-:W-:Y:S02]  /*1c40*/  IMAD.MOV R23, RZ, RZ, -R23 ;  /* 0x000000ffff177224 */ /* 0x000fe400078e0a17 */
[----:B------:R-:W-:Y:S02]  /*1c50*/  @!P3 IMAD.IADD R86, R86, 0x1, -R0 ;  /* 0x000000015656b824 */ /* 0x000fe400078e0a00 */
[----:B------:R-:W-:Y:S01]  /*1c60*/  @!P2 IMAD.MOV R83, RZ, RZ, -R83 ;  /* 0x000000ffff53a224 */ /* 0x000fe200078e0a53 */
[----:B------:R-:W-:Y:S01]  /*1c70*/  ISETP.GE.AND P2, PT, R24, RZ, PT ;  /* 0x000000ff1800720c */ /* 0x000fe20003f46270 */
[C---:B------:R-:W-:Y:S01]  /*1c80*/  IMAD R87, R0.reuse, R23, R87 ;  /* 0x0000001700577224 */ /* 0x040fe200078e0257 */
[----:B------:R-:W-:Y:S01]  /*1c90*/  ISETP.GT.U32.AND P3, PT, R0, R86, PT ;  /* 0x000000560000720c */ /* 0x000fe20003f64070 */
[----:B------:R-:W-:-:S04]  /*1ca0*/  IMAD.HI.U32 R23, R21, R88, RZ ;  /* 0x0000005815177227 */ /* 0x000fc800078e00ff */
[----:B------:R-:W-:-:S04]  /*1cb0*/  IMAD.HI.U32 R24, R21, R89, RZ ;  /* 0x0000005915187227 */ /* 0x000fc800078e00ff */
[----:B------:R-:W-:Y:S01]  /*1cc0*/  @!P5 IMAD.IADD R84, R84, 0x1, -R0 ;  /* 0x000000015454d824 */ /* 0x000fe200078e0a00 */
[C---:B------:R-:W-:Y:S01]  /*1cd0*/  ISETP.GT.U32.AND P5, PT, R0.reuse, R87, PT ;  /* 0x000000570000720c */ /* 0x040fe20003fa4070 */
[----:B------:R-:W-:Y:S02]  /*1ce0*/  IMAD.MOV R23, RZ, RZ, -R23 ;  /* 0x000000ffff177224 */ /* 0x000fe400078e0a17 */
[----:B------:R-:W-:Y:S02]  /*1cf0*/  IMAD.MOV R24, RZ, RZ, -R24 ;  /* 0x000000ffff187224 */ /* 0x000fe400078e0a18 */
[----:B------:R-:W-:Y:S02]  /*1d00*/  IMAD R88, R0, R23, R88 ;  /* 0x0000001700587224 */ /* 0x000fe400078e0258 */
[----:B------:R-:W-:Y:S01]  /*1d10*/  IMAD.MOV R23, RZ, RZ, -R26 ;  /* 0x000000ffff177224 */ /* 0x000fe200078e0a1a */
[----:B------:R-:W-:Y:S01]  /*1d20*/  LOP3.LUT R26, R22, 0x70, RZ, 0xfc, !PT ;  /* 0x00000070161a7812 */ /* 0x000fe200078efcff */
[----:B------:R-:W-:Y:S01]  /*1d30*/  IMAD R89, R0, R24, R89 ;  /* 0x0000001800597224 */ /* 0x000fe200078e0259 */
[----:B------:R-:W-:Y:S01]  /*1d40*/  LOP3.LUT R24, R22, 0x6c, RZ, 0xfc, !PT ;  /* 0x0000006c16187812 */ /* 0x000fe200078efcff */
[----:B------:R-:W-:Y:S01]  /*1d50*/  IMAD R90, R0, R23, R90 ;  /* 0x00000017005a7224 */ /* 0x000fe200078e025a */
[----:B------:R-:W-:Y:S01]  /*1d60*/  IABS R92, R26 ;  /* 0x0000001a005c7213 */ /* 0x000fe20000000000 */
[--C-:B------:R-:W-:Y:S01]  /*1d70*/  @!P3 IMAD.IADD R86, R86, 0x1, -R0.reuse ;  /* 0x000000015656b824 */ /* 0x100fe200078e0a00 */
[C---:B------:R-:W-:Y:S01]  /*1d80*/  ISETP.GT.U32.AND P3, PT, R0.reuse, R89, PT ;  /* 0x000000590000720c */ /* 0x040fe20003f64070 */
[----:B------:R-:W-:Y:S01]  /*1d90*/  @!P5 IMAD.IADD R87, R87, 0x1, -R0 ;  /* 0x000000015757d824 */ /* 0x000fe200078e0a00 */
[C---:B------:R-:W-:Y:S01]  /*1da0*/  ISETP.GT.U32.AND P5, PT, R0.reuse, R88, PT ;  /* 0x000000580000720c */ /* 0x040fe20003fa4070 */
[----:B------:R-:W-:Y:S01]  /*1db0*/  @!P6 IMAD.MOV R86, RZ, RZ, -R86 ;  /* 0x000000ffff56e224 */ /* 0x000fe200078e0a56 */
[C---:B------:R-:W-:Y:S01]  /*1dc0*/  ISETP.GT.U32.AND P6, PT, R0.reuse, R90, PT ;  /* 0x0000005a0000720c */ /* 0x040fe20003fc4070 */
[----:B------:R-:W-:Y:S01]  /*1dd0*/  @!P0 IMAD.IADD R85, R85, 0x1, -R0 ;  /* 0x0000000155558824 */ /* 0x000fe200078e0a00 */
[----:B------:R-:W-:Y:S01]  /*1de0*/  IABS R91, R24 ;  /* 0x00000018005b7213 */ /* 0x000fe20000000000 */
[----:B------:R-:W-:Y:S01]  /*1df0*/  @!P1 IMAD.MOV R84, RZ, RZ, -R84 ;  /* 0x000000ffff549224 */ /* 0x000fe200078e0a54 */
[----:B------:R-:W-:-:S02]  /*1e00*/  ISETP.GT.U32.AND P1, PT, R0, R87, PT ;  /* 0x000000570000720c */ /* 0x000fc40003f24070 */
[----:B------:R-:W-:Y:S01]  /*1e10*/  ISETP.GT.U32.AND P0, PT, R0, R85, PT ;  /* 0x000000550000720c */ /* 0x000fe20003f04070 */
[----:B------:R-:W-:-:S04]  /*1e20*/  IMAD.HI.U32 R23, R21, R91, RZ ;  /* 0x0000005b15177227 */ /* 0x000fc800078e00ff */
[--C-:B------:R-:W-:Y:S02]  /*1e30*/  @!P3 IMAD.IADD R89, R89, 0x1, -R0.reuse ;  /* 0x000000015959b824 */ /* 0x100fe400078e0a00 */
[----:B------:R-:W-:Y:S02]  /*1e40*/  IMAD.MOV R23, RZ, RZ, -R23 ;  /* 0x000000ffff177224 */ /* 0x000fe400078e0a17 */
[--C-:B------:R-:W-:Y:S01]  /*1e50*/  @!P5 IMAD.IADD R88, R88, 0x1, -R0.reuse ;  /* 0x000000015858d824 */ /* 0x100fe200078e0a00 */
[----:B------:R-:W-:Y:S01]  /*1e60*/  ISETP.GE.AND P5, PT, R24, RZ, PT ;  /* 0x000000ff1800720c */ /* 0x000fe20003fa6270 */
[----:B------:R-:W-:Y:S01]  /*1e70*/  @!P6 IMAD.IADD R90, R90, 0x1, -R0 ;  /* 0x000000015a5ae824 */ /* 0x000fe200078e0a00 */
[C---:B------:R-:W-:Y:S01]  /*1e80*/  ISETP.GT.U32.AND P6, PT, R0.reuse, R89, PT ;  /* 0x000000590000720c */ /* 0x040fe20003fc4070 */
[C---:B------:R-:W-:Y:S01]  /*1e90*/  IMAD R91, R0.reuse, R23, R91 ;  /* 0x00000017005b7224 */ /* 0x040fe200078e025b */
[----:B------:R-:W-:Y:S01]  /*1ea0*/  ISETP.GT.U32.AND P3, PT, R0, R88, PT ;  /* 0x000000580000720c */ /* 0x000fe20003f64070 */
[----:B------:R-:W-:-:S04]  /*1eb0*/  IMAD.HI.U32 R23, R21, R92, RZ ;  /* 0x0000005c15177227 */ /* 0x000fc800078e00ff */
[----:B------:R-:W-:Y:S02]  /*1ec0*/  IMAD.MOV R23, RZ, RZ, -R23 ;  /* 0x000000ffff177224 */ /* 0x000fe400078e0a17 */
[----:B------:R-:W-:Y:S01]  /*1ed0*/  @!P1 IMAD.IADD R87, R87, 0x1, -R0 ;  /* 0x0000000157579824 */ /* 0x000fe200078e0a00 */
[----:B------:R-:W-:Y:S01]  /*1ee0*/  ISETP.GE.AND P1, PT, R29, RZ, PT ;  /* 0x000000ff1d00720c */ /* 0x000fe20003f26270 */
[----:B------:R-:W-:Y:S01]  /*1ef0*/  IMAD R92, R0, R23, R92 ;  /* 0x00000017005c7224 */ /* 0x000fe200078e025c */
[----:B------:R-:W-:Y:S01]  /*1f00*/  LOP3.LUT R29, R22, 0x80, RZ, 0xfc, !PT ;  /* 0x00000080161d7812 */ /* 0x000fe200078efcff */
[--C-:B------:R-:W-:Y:S02]  /*1f10*/  @!P6 IMAD.IADD R89, R89, 0x1, -R0.reuse ;  /* 0x000000015959e824 */ /* 0x100fe400078e0a00 */
[--C-:B------:R-:W-:Y:S01]  /*1f20*/  @!P0 IMAD.IADD R85, R85, 0x1, -R0.reuse ;  /* 0x0000000155558824 */ /* 0x100fe200078e0a00 */
[C---:B------:R-:W-:Y:S01]  /*1f30*/  ISETP.GT.U32.AND P6, PT, R0.reuse, R92, PT ;  /* 0x0000005c0000720c */ /* 0x040fe20003fc4070 */
[----:B------:R-:W-:Y:S01]  /*1f40*/  @!P2 IMAD.MOV R87, RZ, RZ, -R87 ;  /* 0x000000ffff57a224 */ /* 0x000fe200078e0a57 */
[----:B------:R-:W-:Y:S01]  /*1f50*/  ISETP.GT.U32.AND P2, PT, R0, R90, PT ;  /* 0x0000005a0000720c */ /* 0x000fe20003f44070 */
[----:B------:R-:W-:Y:S01]  /*1f60*/  @!P3 IMAD.IADD R88, R88, 0x1, -R0 ;  /* 0x000000015858b824 */ /* 0x000fe200078e0a00 */
[----:B------:R-:W-:Y:S01]  /*1f70*/  ISETP.GT.U32.AND P3, PT, R0, R91, PT ;  /* 0x0000005b0000720c */ /* 0x000fe20003f64070 */
[----:B------:R-:W-:Y:S01]  /*1f80*/  @!P4 IMAD.MOV R85, RZ, RZ, -R85 ;  /* 0x000000ffff55c224 */ /* 0x000fe200078e0a55 */
[----:B------:R-:W-:-:S02]  /*1f90*/  ISETP.GE.AND P4, PT, R28, RZ, PT ;  /* 0x000000ff1c00720c */ /* 0x000fc40003f86270 */
[----:B------:R-:W-:Y:S02]  /*1fa0*/  LOP3.LUT R28, R22, 0x78, RZ, 0xfc, !PT ;  /* 0x00000078161c7812 */ /* 0x000fe400078efcff */
[----:B------:R-:W-:Y:S02]  /*1fb0*/  ISETP.GE.AND P0, PT, R27, RZ, PT ;  /* 0x000000ff1b00720c */ /* 0x000fe40003f06270 */
[----:B------:R-:W-:Y:S01]  /*1fc0*/  IABS R94, R28 ;  /* 0x0000001c005e7213 */ /* 0x000fe20000000000 */
[--C-:B------:R-:W-:Y:S01]  /*1fd0*/  @!P6 IMAD.IADD R92, R92, 0x1, -R0.reuse ;  /* 0x000000015c5ce824 */ /* 0x100fe200078e0a00 */
[----:B------:R-:W-:Y:S01]  /*1fe0*/  LOP3.LUT R27, R22, 0x74, RZ, 0xfc, !PT ;  /* 0x00000074161b7812 */ /* 0x000fe200078efcff */
[----:B------:R-:W-:Y:S01]  /*1ff0*/  @!P2 IMAD.IADD R90, R90, 0x1, -R0 ;  /* 0x000000015a5aa824 */ /* 0x000fe200078e0a00 */
[----:B------:R-:W-:Y:S01]  /*2000*/  IABS R95, R29 ;  /* 0x0000001d005f7213 */ /* 0x000fe20000000000 */
[----:B------:R-:W-:Y:S01]  /*2010*/  IMAD.HI.U32 R24, R21, R94, RZ ;  /* 0x0000005e15187227 */ /* 0x000fe200078e00ff */
[----:B------:R-:W-:-:S02]  /*2020*/  IABS R93, R27 ;  /* 0x0000001b005d7213 */ /* 0x000fc40000000000 */
[----:B------:R-:W-:Y:S01]  /*2030*/  ISETP.GE.AND P2, PT, R26, RZ, PT ;  /* 0x000000ff1a00720c */ /* 0x000fe20003f46270 */
[----:B------:R-:W-:Y:S01]  /*2040*/  @!P3 IMAD.IADD R91, R91, 0x1, -R0 ;  /* 0x000000015b5bb824 */ /* 0x000fe200078e0a00 */
[----:B------:R-:W-:Y:S01]  /*2050*/  ISETP.GE.AND P3, PT, R27, RZ, PT ;  /* 0x000000ff1b00720c */ /* 0x000fe20003f66270 */
[----:B------:R-:W-:Y:S01]  /*2060*/  IMAD.HI.U32 R26, R21, R95, RZ ;  /* 0x0000005f151a7227 */ /* 0x000fe200078e00ff */
[----:B------:R-:W-:-:S03]  /*2070*/  ISETP.GT.U32.AND P6, PT, R0, R92, PT ;  /* 0x0000005c0000720c */ /* 0x000fc60003fc4070 */
[----:B------:R-:W-:Y:S01]  /*2080*/  IMAD.MOV R27, RZ, RZ, -R24 ;  /* 0x000000ffff1b7224 */ /* 0x000fe200078e0a18 */
[----:B------:R-:W-:Y:S01]  /*2090*/  LOP3.LUT R24, R22, 0x84, RZ, 0xfc, !PT ;  /* 0x0000008416187812 */ /* 0x000fe200078efcff */
[----:B------:R-:W-:Y:S02]  /*20a0*/  IMAD.MOV R26, RZ, RZ, -R26 ;  /* 0x000000ffff1a7224 */ /* 0x000fe400078e0a1a */
[----:B------:R-:W-:Y:S01]  /*20b0*/  IMAD R94, R0, R27, R94 ;  /* 0x0000001b005e7224 */ /* 0x000fe200078e025e */
[----:B------:R-:W-:Y:S01]  /*20c0*/  IABS R96, R24 ;  /* 0x0000001800607213 */ /* 0x000fe20000000000 */
[----:B------:R-:W-:-:S04]  /*20d0*/  IMAD.HI.U32 R23, R21, R93, RZ ;  /* 0x0000005d15177227 */ /* 0x000fc800078e00ff */
[----:B------:R-:W-:Y:S01]  /*20e0*/  IMAD R95, R0, R26, R95 ;  /* 0x0000001a005f7224 */ /* 0x000fe200078e025f */
[----:B------:R-:W-:Y:S01]  /*20f0*/  LOP3.LUT R26, R22, 0x88, RZ, 0xfc, !PT ;  /* 0x00000088161a7812 */ /* 0x000fe200078efcff */
[----:B------:R-:W-:Y:S01]  /*2100*/  @!P1 IMAD.MOV R90, RZ, RZ, -R90 ;  /* 0x000000ffff5a9224 */ /* 0x000fe200078e0a5a */
[----:B------:R-:W-:Y:S01]  /*2110*/  ISETP.GT.U32.AND P1, PT, R0, R94, PT ;  /* 0x0000005e0000720c */ /* 0x000fe20003f24070 */
[----:B------:R-:W-:Y:S01]  /*2120*/  IMAD.MOV R23, RZ, RZ, -R23 ;  /* 0x000000ffff177224 */ /* 0x000fe200078e0a17 */
[----:B------:R-:W-:Y:S01]  /*2130*/  IABS R97, R26 ;  /* 0x0000001a00617213 */ /* 0x000fe20000000000 */
[----:B------:R-:W-:Y:S01]  /*2140*/  @!P6 IMAD.IADD R92, R92, 0x1, -R0 ;  /* 0x000000015c5ce824 */ /* 0x000fe200078e0a00 */
[C---:B------:R-:W-:Y:S01]  /*2150*/  ISETP.GT.U32.AND P6, PT, R0.reuse, R95, PT ;  /* 0x0000005f0000720c */ /* 0x040fe20003fc4070 */
[----:B------:R-:W-:Y:S02]  /*2160*/  IMAD R93, R0, R23, R93 ;  /* 0x00000017005d7224 */ /* 0x000fe400078e025d */
[----:B------:R-:W-:-:S02]  /*2170*/  @!P4 IMAD.MOV R89, RZ, RZ, -R89 ;  /* 0x000000ffff59c224 */ /* 0x000fc400078e0a59 */
[----:B------:R-:W-:Y:S01]  /*2180*/  IMAD.HI.U32 R23, R21, R96, RZ ;  /* 0x0000006015177227 */ /* 0x000fe200078e00ff */
[----:B------:R-:W-:-:S03]  /*2190*/  ISETP.GT.U32.AND P4, PT, R0, R93, PT ;  /* 0x0000005d0000720c */ /* 0x000fc60003f84070 */
[--C-:B------:R-:W-:Y:S02]  /*21a0*/  @!P1 IMAD.IADD R94, R94, 0x1, -R0.reuse ;  /* 0x000000015e5e9824 */ /* 0x100fe400078e0a00 */
[----:B------:R-:W-:Y:S02]  /*21b0*/  IMAD.MOV R27, RZ, RZ, -R23 ;  /* 0x000000ffff1b7224 */ /* 0x000fe400078e0a17 */
[----:B------:R-:W-:Y:S01]  /*21c0*/  @!P6 IMAD.IADD R95, R95, 0x1, -R0 ;  /* 0x000000015f5fe824 */ /* 0x000fe200078e0a00 */
[----:B------:R-:W-:Y:S01]  /*21d0*/  ISETP.GT.U32.AND P6, PT, R0, R94, PT ;  /* 0x0000005e0000720c */ /* 0x000fe20003fc4070 */
[----:B------:R-:W-:-:S04]  /*21e0*/  IMAD.HI.U32 R23, R21, R97, RZ ;  /* 0x0000006115177227 */ /* 0x000fc800078e00ff */
[----:B------:R-:W-:Y:S01]  /*21f0*/  @!P0 IMAD.MOV R88, RZ, RZ, -R88 ;  /* 0x000000ffff588224 */ /* 0x000fe200078e0a58 */
[----:B------:R-:W-:Y:S01]  /*2200*/  ISETP.GT.U32.AND P0, PT, R0, R91, PT ;  /* 0x0000005b0000720c */ /* 0x000fe20003f04070 */
[----:B------:R-:W-:Y:S01]  /*2210*/  @!P4 IMAD.IADD R93, R93, 0x1, -R0 ;  /* 0x000000015d5dc824 */ /* 0x000fe200078e0a00 */
[----:B------:R-:W-:Y:S01]  /*2220*/  ISETP.GE.AND P4, PT, R29, RZ, PT ;  /* 0x000000ff1d00720c */ /* 0x000fe20003f86270 */
[----:B------:R-:W-:Y:S01]  /*2230*/  IMAD.MOV R23, RZ, RZ, -R23 ;  /* 0x000000ffff177224 */ /* 0x000fe200078e0a17 */
[----:B------:R-:W-:Y:S01]  /*2240*/  LOP3.LUT R29, R22, 0x90, RZ, 0xfc, !PT ;  /* 0x00000090161d7812 */ /* 0x000fe200078efcff */
[C---:B------:R-:W-:Y:S01]  /*2250*/  IMAD R96, R0.reuse, R27, R96 ;  /* 0x0000001b00607224 */ /* 0x040fe200078e0260 */
[C---:B------:R-:W-:Y:S01]  /*2260*/  ISETP.GT.U32.AND P1, PT, R0.reuse, R93, PT ;  /* 0x0000005d0000720c */ /* 0x040fe20003f24070 */
[----:B------:R-:W-:Y:S01]  /*2270*/  IMAD R97, R0, R23, R97 ;  /* 0x0000001700617224 */ /* 0x000fe200078e0261 */
[----:B------:R-:W-:Y:S01]  /*2280*/  IABS R99, R29 ;  /* 0x0000001d00637213 */ /* 0x000fe20000000000 */
[----:B------:R-:W-:-:S02]  /*2290*/  @!P6 IMAD.IADD R94, R94, 0x1, -R0 ;  /* 0x000000015e5ee824 */ /* 0x000fc400078e0a00 */
[----:B------:R-:W-:Y:S01]  /*22a0*/  @!P2 IMAD.MOV R92, RZ, RZ, -R92 ;  /* 0x000000ffff5ca224 */ /* 0x000fe200078e0a5c */
[----:B------:R-:W-:Y:S01]  /*22b0*/  ISETP.GT.U32.AND P6, PT, R0, R97, PT ;  /* 0x000000610000720c */ /* 0x000fe20003fc4070 */
[--C-:B------:R-:W-:Y:S01]  /*22c0*/  @!P0 IMAD.IADD R91, R91, 0x1, -R0.reuse ;  /* 0x000000015b5b8824 */ /* 0x100fe200078e0a00 */
[----:B------:R-:W-:Y:S02]  /*22d0*/  ISETP.GE.AND P0, PT, R28, RZ, PT ;  /* 0x000000ff1c00720c */ /* 0x000fe40003f06270 */
[----:B------:R-:W-:Y:S01]  /*22e0*/  LOP3.LUT R28, R22, 0x8c, RZ, 0xfc, !PT ;  /* 0x0000008c161c7812 */ /* 0x000fe200078efcff */
[----:B------:R-:W-:Y:S01]  /*22f0*/  @!P5 IMAD.MOV R91, RZ, RZ, -R91 ;  /* 0x000000ffff5bd224 */ /* 0x000fe200078e0a5b */
[C---:B------:R-:W-:Y:S01]  /*2300*/  ISETP.GT.U32.AND P5, PT, R0.reuse, R95, PT ;  /* 0x0000005f0000720c */ /* 0x040fe20003fa4070 */
[----:B------:R-:W-:Y:S01]  /*2310*/  @!P1 IMAD.IADD R93, R93, 0x1, -R0 ;  /* 0x000000015d5d9824 */ /* 0x000fe200078e0a00 */
[----:B------:R-:W-:Y:S02]  /*2320*/  IABS R98, R28 ;  /* 0x0000001c00627213 */ /* 0x000fe40000000000 */
[----:B------:R-:W-:Y:S01]  /*2330*/  ISETP.GT.U32.AND P1, PT, R0, R96, PT ;  /* 0x000000600000720c */ /* 0x000fe20003f24070 */
[----:B------:R-:W-:-:S02]  /*2340*/  @!P3 IMAD.MOV R93, RZ, RZ, -R93 ;  /* 0x000000ffff5db224 */ /* 0x000fc400078e0a5d */
[----:B------:R-:W-:Y:S02]  /*2350*/  @!P6 IMAD.IADD R97, R97, 0x1, -R0 ;  /* 0x000000016161e824 */ /* 0x000fe400078e0a00 */
[----:B------:R-:W-:-:S03]  /*2360*/  IMAD.HI.U32 R23, R21, R98, RZ ;  /* 0x0000006215177227 */ /* 0x000fc600078e00ff */
[----:B------:R-:W-:Y:S01]  /*2370*/  ISETP.GT.U32.AND P6, PT, R0, R97, PT ;  /* 0x000000610000720c */ /* 0x000fe20003fc4070 */
[----:B------:R-:W-:Y:S02]  /*2380*/  IMAD.MOV R27, RZ, RZ, -R23 ;  /* 0x000000ffff1b7224 */ /* 0x000fe400078e0a17 */
[----:B------:R-:W-:-:S04]  /*2390*/  IMAD.HI.U32 R23, R21, R99, RZ ;  /* 0x0000006315177227 */ /* 0x000fc800078e00ff */
[--C-:B------:R-:W-:Y:S01]  /*23a0*/  @!P5 IMAD.IADD R95, R95, 0x1, -R0.reuse ;  /* 0x000000015f5fd824 */ /* 0x100fe200078e0a00 */
[----:B------:R-:W-:Y:S01]  /*23b0*/  ISETP.GE.AND P5, PT, R24, RZ, PT ;  /* 0x000000ff1800720c */ /* 0x000fe20003fa6270 */
[----:B------:R-:W-:Y:S01]  /*23c0*/  @!P1 IMAD.IADD R96, R96, 0x1, -R0 ;  /* 0x0000000160609824 */ /* 0x000fe200078e0a00 */
[----:B------:R-:W-:Y:S01]  /*23d0*/  ISETP.GE.AND P1, PT, R26, RZ, PT ;  /* 0x000000ff1a00720c */ /* 0x000fe20003f26270 */
[----:B------:R-:W-:Y:S01]  /*23e0*/  IMAD R98, R0, R27, R98 ;  /* 0x0000001b00627224 */ /* 0x000fe200078e0262 */
[----:B------:R-:W-:Y:S01]  /*23f0*/  LOP3.LUT R26, R22, 0xa4, RZ, 0xfc, !PT ;  /* 0x000000a4161a7812 */ /* 0x000fe200078efcff */
[----:B------:R-:W-:Y:S01]  /*2400*/  IMAD.MOV R24, RZ, RZ, -R23 ;  /* 0x000000ffff187224 */ /* 0x000fe200078e0a17 */
[C---:B------:R-:W-:Y:S01]  /*2410*/  ISETP.GT.U32.AND P2, PT, R0.reuse, R96, PT ;  /* 0x000000600000720c */ /* 0x040fe20003f44070 */
[----:B------:R-:W-:Y:S01]  /*2420*/  IMAD.HI.U32 R23, R21, R100, RZ ;  /* 0x0000006415177227 */ /* 0x000fe200078e00ff */
[C---:B------:R-:W-:Y:S02]  /*2430*/  ISETP.GT.U32.AND P3, PT, R0.reuse, R98, PT ;  /* 0x000000620000720c */ /* 0x040fe40003f64070 */
[----:B------:R-:W-:Y:S01]  /*2440*/  IABS R103, R26 ;  /* 0x0000001a00677213 */ /* 0x000fe20000000000 */
[----:B------:R-:W-:Y:S01]  /*2450*/  IMAD R99, R0, R24, R99 ;  /* 0x0000001800637224 */ /* 0x000fe200078e0263 */
[C---:B------:R-:W-:Y:S01]  /*2460*/  LOP3.LUT R24, R22.reuse, 0x98, RZ, 0xfc, !PT ;  /* 0x0000009816187812 */ /* 0x040fe200078efcff */
[----:B------:R-:W-:Y:S01]  /*2470*/  IMAD.MOV R23, RZ, RZ, -R23 ;  /* 0x000000ffff177224 */ /* 0x000fe200078e0a17 */
[----:B------:R-:W-:Y:S01]  /*2480*/  LOP3.LUT R27, R22, 0xa8, RZ, 0xfc, !PT ;  /* 0x000000a8161b7812 */ /* 0x000fe200078efcff */
[----:B------:R-:W-:Y:S01]  /*2490*/  @!P6 IMAD.IADD R97, R97, 0x1, -R0 ;  /* 0x000000016161e824 */ /* 0x000fe200078e0a00 */
[C---:B------:R-:W-:Y:S01]  /*24a0*/  ISETP.GT.U32.AND P6, PT, R0.reuse, R99, PT ;  /* 0x000000630000720c */ /* 0x040fe20003fc4070 */
[----:B------:R-:W-:Y:S01]  /*24b0*/  IMAD R100, R0, R23, R100 ;  /* 0x0000001700647224 */ /* 0x000fe200078e0264 */
[----:B------:R-:W-:Y:S01]  /*24c0*/  IABS R101, R24 ;  /* 0x0000001800657213 */ /* 0x000fe20000000000 */
[----:B------:R-:W-:Y:S01]  /*24d0*/  @!P1 IMAD.MOV R97, RZ, RZ, -R97 ;  /* 0x000000ffff619224 */ /* 0x000fe200078e0a61 */
[----:B------:R-:W-:Y:S01]  /*24e0*/  IABS R104, R27 ;  /* 0x0000001b00687213 */ /* 0x000fe20000000000 */
[--C-:B------:R-:W-:Y:S01]  /*24f0*/  @!P3 IMAD.IADD R98, R98, 0x1, -R0.reuse ;  /* 0x000000016262b824 */ /* 0x100fe200078e0a00 */
[----:B------:R-:W-:Y:S01]  /*2500*/  ISETP.GT.U32.AND P1, PT, R0, R100, PT ;  /* 0x000000640000720c */ /* 0x000fe20003f24070 */
[----:B------:R-:W-:Y:S01]  /*2510*/  @!P2 IMAD.IADD R96, R96, 0x1, -R0 ;  /* 0x000000016060a824 */ /* 0x000fe200078e0a00 */
[----:B------:R-:W-:Y:S01]  /*2520*/  ISETP.GE.AND P2, PT, R30, RZ, PT ;  /* 0x000000ff1e00720c */ /* 0x000fe20003f46270 */
[----:B------:R-:W-:Y:S01]  /*2530*/  IMAD.HI.U32 R23, R21, R101, RZ ;  /* 0x0000006515177227 */ /* 0x000fe200078e00ff */
[----:B------:R-:W-:-:S02]  /*2540*/  ISETP.GT.U32.AND P3, PT, R0, R98, PT ;  /* 0x000000620000720c */ /* 0x000fc40003f64070 */
[----:B------:R-:W-:Y:S01]  /*2550*/  LOP3.LUT R30, R22, 0xd8, RZ, 0xfc, !PT ;  /* 0x000000d8161e7812 */ /* 0x000fe200078efcff */
[----:B------:R-:W-:Y:S02]  /*2560*/  @!P6 IMAD.IADD R99, R99, 0x1, -R0 ;  /* 0x000000016363e824 */ /* 0x000fe400078e0a00 */
[----:B------:R-:W-:Y:S01]  /*2570*/  @!P5 IMAD.MOV R96, RZ, RZ, -R96 ;  /* 0x000000ffff60d224 */ /* 0x000fe200078e0a60 */
[----:B------:R-:W-:Y:S01]  /*2580*/  ISETP.GE.AND P5, PT, R24, RZ, PT ;  /* 0x000000ff1800720c */ /* 0x000fe20003fa6270 */
[----:B------:R-:W-:Y:S01]  /*2590*/  IMAD.MOV R23, RZ, RZ, -R23 ;  /* 0x000000ffff177224 */ /* 0x000fe200078e0a17 */
[----:B------:R-:W-:Y:S01]  /*25a0*/  ISETP.GT.U32.AND P6, PT, R0, R99, PT ;  /* 0x000000630000720c */ /* 0x000fe20003fc4070 */
[--C-:B------:R-:W-:Y:S01]  /*25b0*/  @!P1 IMAD.IADD R100, R100, 0x1, -R0.reuse ;  /* 0x0000000164649824 */ /* 0x100fe200078e0a00 */
[----:B------:R-:W-:Y:S01]  /*25c0*/  LOP3.LUT R24, R22, 0xa0, RZ, 0xfc, !PT ;  /* 0x000000a016187812 */ /* 0x000fe200078efcff */
[----:B------:R-:W-:Y:S02]  /*25d0*/  IMAD R101, R0, R23, R101 ;  /* 0x0000001700657224 */ /* 0x000fe400078e0265 */
[----:B------:R-:W-:Y:S01]  /*25e0*/  @!P3 IMAD.IADD R98, R98, 0x1, -R0 ;  /* 0x000000016262b824 */ /* 0x000fe200078e0a00 */
[----:B------:R-:W-:Y:S01]  /*25f0*/  IABS R102, R24 ;  /* 0x0000001800667213 */ /* 0x000fe20000000000 */
[----:B------:R-:W-:Y:S01]  /*2600*/  @!P0 IMAD.MOV R94, RZ, RZ, -R94 ;  /* 0x000000ffff5e8224 */ /* 0x000fe200078e0a5e */
[----:B------:R-:W-:Y:S01]  /*2610*/  ISETP.GT.U32.AND P1, PT, R0, R100, PT ;  /* 0x000000640000720c */ /* 0x000fe20003f24070 */
[----:B------:R-:W-:Y:S01]  /*2620*/  @!P4 IMAD.MOV R95, RZ, RZ, -R95 ;  /* 0x000000ffff5fc224 */ /* 0x000fe200078e0a5f */
[----:B------:R-:W-:Y:S01]  /*2630*/  ISETP.GE.AND P3, PT, R24, RZ, PT ;  /* 0x000000ff1800720c */ /* 0x000fe20003f66270 */
[----:B------:R-:W-:Y:S01]  /*2640*/  IMAD.HI.U32 R23, R21, R102, RZ ;  /* 0x0000006615177227 */ /* 0x000fe200078e00ff */
[----:B------:R-:W-:-:S02]  /*2650*/  ISETP.GE.AND P0, PT, R28, RZ, PT ;  /* 0x000000ff1c00720c */ /* 0x000fc40003f06270 */
[----:B------:R-:W-:Y:S01]  /*2660*/  ISETP.GE.AND P4, PT, R29, RZ, PT ;  /* 0x000000ff1d00720c */ /* 0x000fe20003f86270 */
[----:B------:R-:W-:Y:S01]  /*2670*/  IMAD.HI.U32 R24, R21, R103, RZ ;  /* 0x0000006715187227 */ /* 0x000fe200078e00ff */
[C---:B------:R-:W-:Y:S02]  /*2680*/  LOP3.LUT R28, R22.reuse, 0xb0, RZ, 0xfc, !PT ;  /* 0x000000b0161c7812 */ /* 0x040fe400078efcff */
[----:B------:R-:W-:Y:S01]  /*2690*/  LOP3.LUT R29, R22, 0xb4, RZ, 0xfc, !PT ;  /* 0x000000b4161d7812 */ /* 0x000fe200078efcff */
[----:B------:R-:W-:Y:S01]  /*26a0*/  @!P6 IMAD.IADD R99, R99, 0x1, -R0 ;  /* 0x000000016363e824 */ /* 0x000fe200078e0a00 */
[C---:B------:R-:W-:Y:S01]  /*26b0*/  ISETP.GT.U32.AND P6, PT, R0.reuse, R101, PT ;  /* 0x000000650000720c */ /* 0x040fe20003fc4070 */
[----:B------:R-:W-:Y:S01]  /*26c0*/  IMAD.MOV R23, RZ, RZ, -R23 ;  /* 0x000000ffff177224 */ /* 0x000fe200078e0a17 */
[----:B------:R-:W-:Y:S01]  /*26d0*/  IABS R106, R28 ;  /* 0x0000001c006a7213 */ /* 0x000fe20000000000 */
[----:B------:R-:W-:Y:S01]  /*26e0*/  IMAD.MOV R24, RZ, RZ, -R24 ;  /* 0x000000ffff187224 */ /* 0x000fe200078e0a18 */
[----:B------:R-:W-:Y:S01]  /*26f0*/  IABS R107, R29 ;  /* 0x0000001d006b7213 */ /* 0x000fe20000000000 */
[----:B------:R-:W-:-:S02]  /*2700*/  IMAD R102, R0, R23, R102 ;  /* 0x0000001700667224 */ /* 0x000fc400078e0266 */
[----:B------:R-:W-:Y:S02]  /*2710*/  IMAD R103, R0, R24, R103 ;  /* 0x0000001800677224 */ /* 0x000fe400078e0267 */
[----:B------:R-:W-:Y:S01]  /*2720*/  @!P1 IMAD.IADD R100, R100, 0x1, -R0 ;  /* 0x0000000164649824 */ /* 0x000fe200078e0a00 */
[----:B------:R-:W-:Y:S01]  /*2730*/  ISETP.GT.U32.AND P1, PT, R0, R102, PT ;  /* 0x000000660000720c */ /* 0x000fe20003f24070 */
[----:B------:R-:W-:Y:S01]  /*2740*/  @!P0 IMAD.MOV R98, RZ, RZ, -R98 ;  /* 0x000000ffff628224 */ /* 0x000fe200078e0a62 */
[----:B------:R-:W-:Y:S01]  /*2750*/  ISETP.GE.AND P0, PT, R26, RZ, PT ;  /* 0x000000ff1a00720c */ /* 0x000fe20003f06270 */
[----:B------:R-:W-:Y:S01]  /*2760*/  @!P2 IMAD.MOV R100, RZ, RZ, -R100 ;  /* 0x000000ffff64a224 */ /* 0x000fe200078e0a64 */
[----:B------:R-:W-:Y:S01]  /*2770*/  ISETP.GT.U32.AND P2, PT, R0, R103, PT ;  /* 0x000000670000720c */ /* 0x000fe20003f44070 */
[----:B------:R-:W-:Y:S01]  /*2780*/  @!P6 IMAD.IADD R101, R101, 0x1, -R0 ;  /* 0x000000016565e824 */ /* 0x000fe200078e0a00 */
[----:B------:R-:W-:Y:S01]  /*2790*/  LOP3.LUT R26, R22, 0xac, RZ, 0xfc, !PT ;  /* 0x000000ac161a7812 */ /* 0x000fe200078efcff */
[----:B------:R-:W-:-:S03]  /*27a0*/  IMAD.HI.U32 R23, R21, R104, RZ ;  /* 0x0000006815177227 */ /* 0x000fc600078e00ff */
[----:B------:R-:W-:Y:S01]  /*27b0*/  ISETP.GT.U32.AND P6, PT, R0, R101, PT ;  /* 0x000000650000720c */ /* 0x000fe20003fc4070 */
[----:B------:R-:W-:Y:S01]  /*27c0*/  IMAD.MOV R23, RZ, RZ, -R23 ;  /* 0x000000ffff177224 */ /* 0x000fe200078e0a17 */
[----:B------:R-:W-:Y:S01]  /*27d0*/  IABS R105, R26 ;  /* 0x0000001a00697213 */ /* 0x000fe20000000000 */
[----:B------:R-:W-:Y:S02]  /*27e0*/  @!P1 IMAD.IADD R102, R102, 0x1, -R0 ;  /* 0x0000000166669824 */ /* 0x000fe400078e0a00 */
[C---:B------:R-:W-:Y:S02]  /*27f0*/  IMAD R104, R0.reuse, R23, R104 ;  /* 0x0000001700687224 */ /* 0x040fe400078e0268 */
[----:B------:R-:W-:Y:S01]  /*2800*/  @!P2 IMAD.IADD R103, R103, 0x1, -R0 ;  /* 0x000000016767a824 */ /* 0x000fe200078e0a00 */
[----:B------:R-:W-:Y:S01]  /*2810*/  ISETP.GT.U32.AND P1, PT, R0, R102, PT ;  /* 0x000000660000720c */ /* 0x000fe20003f24070 */
[----:B------:R-:W-:-:S03]  /*2820*/  IMAD.HI.U32 R23, R21, R105, RZ ;  /* 0x0000006915177227 */ /* 0x000fc600078e00ff */
[C---:B------:R-:W-:Y:S01]  /*2830*/  ISETP.GT.U32.AND P2, PT, R0.reuse, R103, PT ;  /* 0x000000670000720c */ /* 0x040fe20003f44070 */
[----:B------:R-:W-:Y:S01]  /*2840*/  @!P6 IMAD.IADD R101, R101, 0x1, -R0 ;  /* 0x000000016565e824 */ /* 0x000fe200078e0a00 */
[----:B------:R-:W-:Y:S01]  /*2850*/  ISETP.GT.U32.AND P6, PT, R0, R104, PT ;  /* 0x000000680000720c */ /* 0x000fe20003fc4070 */
[----:B------:R-:W-:-:S04]  /*2860*/  IMAD.HI.U32 R24, R21, R106, RZ ;  /* 0x0000006a15187227 */ /* 0x000fc800078e00ff */
[----:B------:R-:W-:Y:S02]  /*2870*/  IMAD.MOV R23, RZ, RZ, -R23 ;  /* 0x000000ffff177224 */ /* 0x000fe400078e0a17 */
[----:B------:R-:W-:Y:S01]  /*2880*/  @!P4 IMAD.MOV R99, RZ, RZ, -R99 ;  /* 0x000000ffff63c224 */ /* 0x000fe200078e0a63 */
[----:B------:R-:W-:Y:S01]  /*2890*/  ISETP.GE.AND P4, PT, R27, RZ, PT ;  /* 0x000000ff1b00720c */ /* 0x000fe20003f86270 */
[----:B------:R-:W-:Y:S01]  /*28a0*/  IMAD.MOV R27, RZ, RZ, -R24 ;  /* 0x000000ffff1b7224 */ /* 0x000fe200078e0a18 */
[----:B------:R-:W-:Y:S01]  /*28b0*/  LOP3.LUT R24, R22, 0xc0, RZ, 0xfc, !PT ;  /* 0x000000c016187812 */ /* 0x000fe200078efcff */
[----:B------:R-:W-:Y:S01]  /*28c0*/  IMAD R105, R0, R23, R105 ;  /* 0x0000001700697224 */ /* 0x000fe200078e0269 */
[----:B------:R-:W-:Y:S01]  /*28d0*/  LOP3.LUT R23, R22, 0xb8, RZ, 0xfc, !PT ;  /* 0x000000b816177812 */ /* 0x000fe200078efcff */
[----:B------:R-:W-:Y:S01]  /*28e0*/  @!P1 IMAD.IADD R102, R102, 0x1, -R0 ;  /* 0x0000000166669824 */ /* 0x000fe200078e0a00 */
[----:B------:R-:W-:Y:S01]  /*28f0*/  IABS R109, R24 ;  /* 0x00000018006d7213 */ /* 0x000fe20000000000 */
[C---:B------:R-:W-:Y:S01]  /*2900*/  IMAD R106, R0.reuse, R27, R106 ;  /* 0x0000001b006a7224 */ /* 0x040fe200078e026a */
[----:B------:R-:W-:Y:S01]  /*2910*/  IABS R108, R23 ;  /* 0x00000017006c7213 */ /* 0x000fe20000000000 */
[--C-:B------:R-:W-:Y:S01]  /*2920*/  @!P2 IMAD.IADD R103, R103, 0x1, -R0.reuse ;  /* 0x000000016767a824 */ /* 0x100fe200078e0a00 */
[----:B------:R-:W-:Y:S01]  /*2930*/  ISETP.GT.U32.AND P2, PT, R0, R105, PT ;  /* 0x000000690000720c */ /* 0x000fe20003f44070 */
[----:B------:R-:W-:Y:S01]  /*2940*/  @!P6 IMAD.IADD R104, R104, 0x1, -R0 ;  /* 0x000000016868e824 */ /* 0x000fe200078e0a00 */
[----:B------:R-:W-:Y:S01]  /*2950*/  ISETP.GE.AND P1, PT, R28, RZ, PT ;  /* 0x000000ff1c00720c */ /* 0x000fe20003f26270 */
[----:B------:R-:W-:Y:S01]  /*2960*/  @!P3 IMAD.MOV R102, RZ, RZ, -R102 ;  /* 0x000000ffff66b224 */ /* 0x000fe200078e0a66 */
[----:B------:R-:W-:Y:S01]  /*2970*/  ISETP.GT.U32.AND P3, PT, R0, R106, PT ;  /* 0x0000006a0000720c */ /* 0x000fe20003f64070 */
[----:B------:R-:W-:Y:S01]  /*2980*/  @!P5 IMAD.MOV R101, RZ, RZ, -R101 ;  /* 0x000000ffff65d224 */ /* 0x000fe200078e0a65 */
[----:B------:R-:W-:Y:S01]  /*2990*/  ISETP.GE.AND P5, PT, R26, RZ, PT ;  /* 0x000000ff1a00720c */ /* 0x000fe20003fa6270 */
[----:B------:R-:W-:Y:S01]  /*29a0*/  IMAD.HI.U32 R26, R21, R107, RZ ;  /* 0x0000006b151a7227 */ /* 0x000fe200078e00ff */
[----:B------:R-:W-:-:S02]  /*29b0*/  ISETP.GT.U32.AND P6, PT, R0, R104, PT ;  /* 0x000000680000720c */ /* 0x000fc40003fc4070 */
[----:B------:R-:W-:Y:S01]  /*29c0*/  LOP3.LUT R28, R22, 0xc8, RZ, 0xfc, !PT ;  /* 0x000000c8161c7812 */ /* 0x000fe200078efcff */
[----:B------:R-:W-:Y:S02]  /*29d0*/  IMAD.MOV R26, RZ, RZ, -R26 ;  /* 0x000000ffff1a7224 */ /* 0x000fe400078e0a1a */
[--C-:B------:R-:W-:Y:S01]  /*29e0*/  @!P2 IMAD.IADD R105, R105, 0x1, -R0.reuse ;  /* 0x000000016969a824 */ /* 0x100fe200078e0a00 */
[----:B------:R-:W-:Y:S01]  /*29f0*/  ISETP.GE.AND P2, PT, R23, RZ, PT ;  /* 0x000000ff1700720c */ /* 0x000fe20003f46270 */
[----:B------:R-:W-:Y:S01]  /*2a00*/  IMAD R107, R0, R26, R107 ;  /* 0x0000001a006b7224 */ /* 0x000fe200078e026b */
[----:B------:R-:W-:Y:S01]  /*2a10*/  LOP3.LUT R26, R22, 0xc4, RZ, 0xfc, !PT ;  /* 0x000000c4161a7812 */ /* 0x000fe200078efcff */
[----:B------:R-:W-:Y:S01]  /*2a20*/  @!P3 IMAD.IADD R106, R106, 0x1, -R0 ;  /* 0x000000016a6ab824 */ /* 0x000fe200078e0a00 */
[----:B------:R-:W-:Y:S01]  /*2a30*/  ISETP.GT.U32.AND P3, PT, R0, R105, PT ;  /* 0x000000690000720c */ /* 0x000fe20003f64070 */
[----:B------:R-:W-:Y:S01]  /*2a40*/  IMAD.HI.U32 R23, R21, R108, RZ ;  /* 0x0000006c15177227 */ /* 0x000fe200078e00ff */
[----:B------:R-:W-:-:S02]  /*2a50*/  IABS R110, R26 ;  /* 0x0000001a006e7213 */ /* 0x000fc40000000000 */
[----:B------:R-:W-:Y:S01]  /*2a60*/  IABS R111, R28 ;  /* 0x0000001c006f7213 */ /* 0x000fe20000000000 */
[----:B------:R-:W-:Y:S01]  /*2a70*/  @!P6 IMAD.IADD R104, R104, 0x1, -R0 ;  /* 0x000000016868e824 */ /* 0x000fe200078e0a00 */
[----:B------:R-:W-:Y:S01]  /*2a80*/  ISETP.GT.U32.AND P6, PT, R0, R107, PT ;  /* 0x0000006b0000720c */ /* 0x000fe20003fc4070 */
[----:B------:R-:W-:Y:S02]  /*2a90*/  IMAD.MOV R27, RZ, RZ, -R23 ;  /* 0x000000ffff1b7224 */ /* 0x000fe400078e0a17 */
[----:B------:R-:W-:-:S04]  /*2aa0*/  IMAD.HI.U32 R23, R21, R109, RZ ;  /* 0x0000006d15177227 */ /* 0x000fc800078e00ff */
[C---:B------:R-:W-:Y:S02]  /*2ab0*/  IMAD R108, R0.reuse, R27, R108 ;  /* 0x0000001b006c7224 */ /* 0x040fe400078e026c */
[----:B------:R-:W-:Y:S02]  /*2ac0*/  @!P3 IMAD.IADD R105, R105, 0x1, -R0 ;  /* 0x000000016969b824 */ /* 0x000fe400078e0a00 */
[----:B------:R-:W-:Y:S01]  /*2ad0*/  @!P4 IMAD.MOV R104, RZ, RZ, -R104 ;  /* 0x000000ffff68c224 */ /* 0x000fe200078e0a68 */
[C---:B------:R-:W-:Y:S01]  /*2ae0*/  ISETP.GT.U32.AND P3, PT, R0.reuse, R108, PT ;  /* 0x0000006c0000720c */ /* 0x040fe20003f64070 */
[----:B------:R-:W-:Y:S01]  /*2af0*/  @!P6 IMAD.IADD R107, R107, 0x1, -R0 ;  /* 0x000000016b6be824 */ /* 0x000fe200078e0a00 */
[C---:B------:R-:W-:Y:S01]  /*2b00*/  ISETP.GT.U32.AND P6, PT, R0.reuse, R106, PT ;  /* 0x0000006a0000720c */ /* 0x040fe20003fc4070 */
[----:B------:R-:W-:Y:S02]  /*2b10*/  IMAD.MOV R23, RZ, RZ, -R23 ;  /* 0x000000ffff177224 */ /* 0x000fe400078e0a17 */
[----:B------:R-:W-:Y:S01]  /*2b20*/  @!P5 IMAD.MOV R105, RZ, RZ, -R105 ;  /* 0x000000ffff69d224 */ /* 0x000fe200078e0a69 */
[C---:B------:R-:W-:Y:S01]  /*2b30*/  ISETP.GT.U32.AND P4, PT, R0.reuse, R107, PT ;  /* 0x0000006b0000720c */ /* 0x040fe20003f84070 */
[----:B------:R-:W-:-:S02]  /*2b40*/  IMAD R109, R0, R23, R109 ;  /* 0x00000017006d7224 */ /* 0x000fc400078e026d */
[----:B------:R-:W-:-:S04]  /*2b50*/  IMAD.HI.U32 R23, R21, R110, RZ ;  /* 0x0000006e15177227 */ /* 0x000fc800078e00ff */
[--C-:B------:R-:W-:Y:S01]  /*2b60*/  @!P3 IMAD.IADD R108, R108, 0x1, -R0.reuse ;  /* 0x000000016c6cb824 */ /* 0x100fe200078e0a00 */
[----:B------:R-:W-:Y:S01]  /*2b70*/  ISETP.GE.AND P3, PT, R26, RZ, PT ;  /* 0x000000ff1a00720c */ /* 0x000fe20003f66270 */
[----:B------:R-:W-:Y:S01]  /*2b80*/  IMAD.MOV R27, RZ, RZ, -R23 ;  /* 0x000000ffff1b7224 */ /* 0x000fe200078e0a17 */
[----:B------:R-:W-:Y:S01]  /*2b90*/  LOP3.LUT R26, R22, 0xd0, RZ, 0xfc, !PT ;  /* 0x000000d0161a7812 */ /* 0x000fe200078efcff */
[----:B------:R-:W-:Y:S01]  /*2ba0*/  IMAD.HI.U32 R23, R21, R111, RZ ;  /* 0x0000006f15177227 */ /* 0x000fe200078e00ff */
[----:B------:R-:W-:Y:S02]  /*2bb0*/  ISETP.GT.U32.AND P5, PT, R0, R108, PT ;  /* 0x0000006c0000720c */ /* 0x000fe40003fa4070 */
[----:B------:R-:W-:Y:S01]  /*2bc0*/  IABS R113, R26 ;  /* 0x0000001a00717213 */ /* 0x000fe20000000000 */
[--C-:B------:R-:W-:Y:S01]  /*2bd0*/  @!P4 IMAD.IADD R107, R107, 0x1, -R0.reuse ;  /* 0x000000016b6bc824 */ /* 0x100fe200078e0a00 */
[----:B------:R-:W-:Y:S01]  /*2be0*/  ISETP.GE.AND P4, PT, R24, RZ, PT ;  /* 0x000000ff1800720c */ /* 0x000fe20003f86270 */
[----:B------:R-:W-:Y:S01]  /*2bf0*/  @!P6 IMAD.IADD R106, R106, 0x1, -R0 ;  /* 0x000000016a6ae824 */ /* 0x000fe200078e0a00 */
[C---:B------:R-:W-:Y:S01]  /*2c00*/  ISETP.GT.U32.AND P6, PT, R0.reuse, R109, PT ;  /* 0x0000006d0000720c */ /* 0x040fe20003fc4070 */
[----:B------:R-:W-:-:S02]  /*2c10*/  IMAD R110, R0, R27, R110 ;  /* 0x0000001b006e7224 */ /* 0x000fc400078e026e */
[----:B------:R-:W-:Y:S02]  /*2c20*/  IMAD.MOV R24, RZ, RZ, -R23 ;  /* 0x000000ffff187224 */ /* 0x000fe400078e0a17 */
[----:B------:R-:W-:Y:S01]  /*2c30*/  @!P0 IMAD.MOV R103, RZ, RZ, -R103 ;  /* 0x000000ffff678224 */ /* 0x000fe200078e0a67 */
[----:B------:R-:W-:Y:S01]  /*2c40*/  ISETP.GE.AND P0, PT, R29, RZ, PT ;  /* 0x000000ff1d00720c */ /* 0x000fe20003f06270 */
[----:B------:R-:W-:Y:S01]  /*2c50*/  IMAD R111, R0, R24, R111 ;  /* 0x00000018006f7224 */ /* 0x000fe200078e026f */
[----:B------:R-:W-:Y:S01]  /*2c60*/  LOP3.LUT R29, R22, 0xcc, RZ, 0xfc, !PT ;  /* 0x000000cc161d7812 */ /* 0x000fe200078efcff */
[----:B------:R-:W-:Y:S01]  /*2c70*/  @!P1 IMAD.MOV R106, RZ, RZ, -R106 ;  /* 0x000000ffff6a9224 */ /* 0x000fe200078e0a6a */
[----:B------:R-:W-:Y:S01]  /*2c80*/  ISETP.GT.U32.AND P1, PT, R0, R110, PT ;  /* 0x0000006e0000720c */ /* 0x000fe20003f24070 */
[--C-:B------:R-:W-:Y:S01]  /*2c90*/  @!P5 IMAD.IADD R108, R108, 0x1, -R0.reuse ;  /* 0x000000016c6cd824 */ /* 0x100fe200078e0a00 */
[----:B------:R-:W-:Y:S01]  /*2ca0*/  ISETP.GT.U32.AND P5, PT, R0, R111, PT ;  /* 0x0000006f0000720c */ /* 0x000fe20003fa4070 */
[----:B------:R-:W-:Y:S01]  /*2cb0*/  @!P6 IMAD.IADD R109, R109, 0x1, -R0 ;  /* 0x000000016d6de824 */ /* 0x000fe200078e0a00 */
[----:B------:R-:W-:Y:S01]  /*2cc0*/  IABS R112, R29 ;  /* 0x0000001d00707213 */ /* 0x000fe20000000000 */
[----:B------:R-:W-:-:S03]  /*2cd0*/  @!P2 IMAD.MOV R108, RZ, RZ, -R108 ;  /* 0x000000ffff6ca224 */ /* 0x000fc600078e0a6c */
[----:B------:R-:W-:Y:S01]  /*2ce0*/  ISETP.GT.U32.AND P6, PT, R0, R109, PT ;  /* 0x0000006d0000720c */ /* 0x000fe20003fc4070 */
[----:B------:R-:W-:-:S04]  /*2cf0*/  IMAD.HI.U32 R23, R21, R112, RZ ;  /* 0x0000007015177227 */ /* 0x000fc800078e00ff */
[--C-:B------:R-:W-:Y:S01]  /*2d00*/  @!P1 IMAD.IADD R110, R110, 0x1, -R0.reuse ;  /* 0x000000016e6e9824 */ /* 0x100fe200078e0a00 */
[----:B------:R-:W-:Y:S01]  /*2d10*/  ISETP.GE.AND P1, PT, R29, RZ, PT ;  /* 0x000000ff1d00720c */ /* 0x000fe20003f26270 */
[----:B------:R-:W-:Y:S01]  /*2d20*/  IMAD.MOV R23, RZ, RZ, -R23 ;  /* 0x000000ffff177224 */ /* 0x000fe200078e0a17 */
[----:B------:R-:W-:Y:S01]  /*2d30*/  IABS R29, R30 ;  /* 0x0000001e001d7213 */ /* 0x000fe20000000000 */
[----:B------:R-:W-:Y:S01]  /*2d40*/  @!P5 IMAD.IADD R111, R111, 0x1, -R0 ;  /* 0x000000016f6fd824 */ /* 0x000fe200078e0a00 */
[C---:B------:R-:W-:Y:S01]  /*2d50*/  ISETP.GT.U32.AND P5, PT, R0.reuse, R110, PT ;  /* 0x0000006e0000720c */ /* 0x040fe20003fa4070 */
[----:B------:R-:W-:Y:S02]  /*2d60*/  IMAD R112, R0, R23, R112 ;  /* 0x0000001700707224 */ /* 0x000fe400078e0270 */
[----:B------:R-:W-:-:S04]  /*2d70*/  IMAD.HI.U32 R23, R21, R113, RZ ;  /* 0x0000007115177227 */ /* 0x000fc800078e00ff */
[----:B------:R-:W-:Y:S01]  /*2d80*/  @!P0 IMAD.MOV R107, RZ, RZ, -R107 ;  /* 0x000000ffff6b8224 */ /* 0x000fe200078e0a6b */
[----:B------:R-:W-:Y:S01]  /*2d90*/  ISETP.GE.AND P0, PT, R28, RZ, PT ;  /* 0x000000ff1c00720c */ /* 0x000fe20003f06270 */
[----:B------:R-:W-:Y:S01]  /*2da0*/  IMAD.MOV R23, RZ, RZ, -R23 ;  /* 0x000000ffff177224 */ /* 0x000fe200078e0a17 */
[----:B------:R-:W-:Y:S01]  /*2db0*/  LOP3.LUT R28, R22, 0xd4, RZ, 0xfc, !PT ;  /* 0x000000d4161c7812 */ /* 0x000fe200078efcff */
[--C-:B------:R-:W-:Y:S01]  /*2dc0*/  @!P6 IMAD.IADD R109, R109, 0x1, -R0.reuse ;  /* 0x000000016d6de824 */ /* 0x100fe200078e0a00 */
[C---:B------:R-:W-:Y:S01]  /*2dd0*/  ISETP.GT.U32.AND P6, PT, R0.reuse, R112, PT ;  /* 0x000000700000720c */ /* 0x040fe20003fc4070 */
[----:B------:R-:W-:Y:S01]  /*2de0*/  IMAD R113, R0, R23, R113 ;  /* 0x0000001700717224 */ /* 0x000fe200078e0271 */
[----:B------:R-:W-:Y:S01]  /*2df0*/  IABS R27, R28 ;  /* 0x0000001c001b7213 */ /* 0x000fe20000000000 */
[----:B------:R-:W-:Y:S02]  /*2e00*/  @!P5 IMAD.IADD R110, R110, 0x1, -R0 ;  /* 0x000000016e6ed824 */ /* 0x000fe400078e0a00 */
[----:B------:R-:W-:Y:S01]  /*2e10*/  IMAD.HI.U32 R24, R21, R29, RZ ;  /* 0x0000001d15187227 */ /* 0x000fe200078e00ff */
[----:B------:R-:W-:-:S03]  /*2e20*/  ISETP.GT.U32.AND P5, PT, R0, R113, PT ;  /* 0x000000710000720c */ /* 0x000fc60003fa4070 */
[----:B------:R-:W-:-:S04]  /*2e30*/  IMAD.HI.U32 R23, R21, R27, RZ ;  /* 0x0000001b15177227 */ /* 0x000fc800078e00ff */
[----:B------:R-:W-:Y:S02]  /*2e40*/  IMAD.MOV R23, RZ, RZ, -R23 ;  /* 0x000000ffff177224 */ /* 0x000fe400078e0a17 */
[--C-:B------:R-:W-:Y:S01]  /*2e50*/  @!P6 IMAD.IADD R112, R112, 0x1, -R0.reuse ;  /* 0x000000017070e824 */ /* 0x100fe200078e0a00 */
[C---:B------:R-:W-:Y:S01]  /*2e60*/  ISETP.GT.U32.AND P6, PT, R0.reuse, R111, PT ;  /* 0x0000006f0000720c */ /* 0x040fe20003fc4070 */
[----:B------:R-:W-:Y:S01]  /*2e70*/  IMAD R27, R0, R23, R27 ;  /* 0x00000017001b7224 */ /* 0x000fe200078e021b */
[----:B------:R-:W-:Y:S01]  /*2e80*/  LOP3.LUT R23, R22, 0xe0, RZ, 0xfc, !PT ;  /* 0x000000e016177812 */ /* 0x000fe200078efcff */
[----:B------:R-:W-:Y:S01]  /*2e90*/  @!P5 IMAD.IADD R113, R113, 0x1, -R0 ;  /* 0x000000017171d824 */ /* 0x000fe200078e0a00 */
[C---:B------:R-:W-:Y:S01]  /*2ea0*/  ISETP.GT.U32.AND P2, PT, R0.reuse, R112, PT ;  /* 0x000000700000720c */ /* 0x040fe20003f44070 */
[----:B------:R-:W-:Y:S01]  /*2eb0*/  @!P3 IMAD.MOV R110, RZ, RZ, -R110 ;  /* 0x000000ffff6eb224 */ /* 0x000fe200078e0a6e */
[C---:B------:R-:W-:Y:S01]  /*2ec0*/  ISETP.GT.U32.AND P5, PT, R0.reuse, R27, PT ;  /* 0x0000001b0000720c */ /* 0x040fe20003fa4070 */
[----:B------:R-:W-:Y:S01]  /*2ed0*/  @!P4 IMAD.MOV R109, RZ, RZ, -R109 ;  /* 0x000000ffff6dc224 */ /* 0x000fe200078e0a6d */
[----:B------:R-:W-:Y:S01]  /*2ee0*/  ISETP.GT.U32.AND P3, PT, R0, R113, PT ;  /* 0x000000710000720c */ /* 0x000fe20003f64070 */
[----:B------:R-:W-:Y:S01]  /*2ef0*/  IMAD.MOV R24, RZ, RZ, -R24 ;  /* 0x000000ffff187224 */ /* 0x000fe200078e0a18 */
[----:B------:R-:W-:-:S02]  /*2f00*/  ISETP.GE.AND P4, PT, R26, RZ, PT ;  /* 0x000000ff1a00720c */ /* 0x000fc40003f86270 */
[----:B------:R-:W-:Y:S01]  /*2f10*/  IABS R31, R23 ;  /* 0x00000017001f7213 */ /* 0x000fe20000000000 */
[----:B------:R-:W-:Y:S01]  /*2f20*/  IMAD R29, R0, R24, R29 ;  /* 0x00000018001d7224 */ /* 0x000fe200078e021d */
[C---:B------:R-:W-:Y:S01]  /*2f30*/  LOP3.LUT R24, R22.reuse, 0xe4, RZ, 0xfc, !PT ;  /* 0x000000e416187812 */ /* 0x040fe200078efcff */
[--C-:B------:R-:W-:Y:S01]  /*2f40*/  @!P6 IMAD.IADD R111, R111, 0x1, -R0.reuse ;  /* 0x000000016f6fe824 */ /* 0x100fe200078e0a00 */
[----:B------:R-:W-:Y:S01]  /*2f50*/  LOP3.LUT R26, R22, 0xe8, RZ, 0xfc, !PT ;  /* 0x000000e8161a7812 */ /* 0x000fe200078efcff */
[--C-:B------:R-:W-:Y:S01]  /*2f60*/  @!P2 IMAD.IADD R112, R112, 0x1, -R0.reuse ;  /* 0x000000017070a824 */ /* 0x100fe200078e0a00 */
[----:B------:R-:W-:Y:S01]  /*2f70*/  IABS R35, R24 ;  /* 0x0000001800237213 */ /* 0x000fe20000000000 */
[----:B------:R-:W-:Y:S01]  /*2f80*/  @!P5 IMAD.IADD R27, R27, 0x1, -R0 ;  /* 0x000000011b1bd824 */ /* 0x000fe200078e0a00 */
[----:B------:R-:W-:Y:S01]  /*2f90*/  ISETP.GE.AND P6, PT, R28, RZ, PT ;  /* 0x000000ff1c00720c */ /* 0x000fe20003fc6270 */
[----:B------:R-:W-:Y:S01]  /*2fa0*/  @!P1 IMAD.MOV R112, RZ, RZ, -R112 ;  /* 0x000000ffff709224 */ /* 0x000fe200078e0a70 */
[----:B------:R-:W-:Y:S01]  /*2fb0*/  ISETP.GE.AND P1, PT, R24, RZ, PT ;  /* 0x000000ff1800720c */ /* 0x000fe20003f26270 */
[----:B------:R-:W-:Y:S01]  /*2fc0*/  @!P3 IMAD.IADD R113, R113, 0x1, -R0 ;  /* 0x000000017171b824 */ /* 0x000fe200078e0a00 */
[C---:B------:R-:W-:Y:S01]  /*2fd0*/  ISETP.GT.U32.AND P5, PT, R0.reuse, R27, PT ;  /* 0x0000001b0000720c */ /* 0x040fe20003fa4070 */
[----:B------:R-:W-:Y:S01]  /*2fe0*/  IMAD.HI.U32 R24, R21, R31, RZ ;  /* 0x0000001f15187227 */ /* 0x000fe200078e00ff */
[----:B------:R-:W-:-:S02]  /*2ff0*/  ISETP.GT.U32.AND P3, PT, R0, R29, PT ;  /* 0x0000001d0000720c */ /* 0x000fc40003f64070 */
[----:B------:R-:W-:Y:S01]  /*3000*/  ISETP.GE.AND P2, PT, R30, RZ, PT ;  /* 0x000000ff1e00720c */ /* 0x000fe20003f46270 */
[----:B------:R-:W-:Y:S01]  /*3010*/  @!P4 IMAD.MOV R113, RZ, RZ, -R113 ;  /* 0x000000ffff71c224 */ /* 0x000fe200078e0a71 */
[----:B------:R-:W-:Y:S01]  /*3020*/  IABS R49, R26 ;  /* 0x0000001a00317213 */ /* 0x000fe20000000000 */
[----:B------:R-:W-:Y:S01]  /*3030*/  IMAD.MOV R30, RZ, RZ, -R24 ;  /* 0x000000ffff1e7224 */ /* 0x000fe200078e0a18 */
[----:B------:R-:W-:Y:S01]  /*3040*/  ISETP.GE.AND P4, PT, R26, RZ, PT ;  /* 0x000000ff1a00720c */ /* 0x000fe20003f86270 */
[----:B------:R-:W-:Y:S01]  /*3050*/  IMAD.HI.U32 R26, R21, R35, RZ ;  /* 0x00000023151a7227 */ /* 0x000fe200078e00ff */
[----:B------:R-:W-:-:S03]  /*3060*/  IABS R28, R22 ;  /* 0x00000016001c7213 */ /* 0x000fc60000000000 */
[----:B------:R-:W-:Y:S02]  /*3070*/  IMAD.MOV R26, RZ, RZ, -R26 ;  /* 0x000000ffff1a7224 */ /* 0x000fe400078e0a1a */
[----:B------:R-:W-:Y:S01]  /*3080*/  IMAD R31, R0, R30, R31 ;  /* 0x0000001e001f7224 */ /* 0x000fe200078e021f */
[----:B------:R-:W-:Y:S01]  /*3090*/  LOP3.LUT R30, R22, 0xf8, RZ, 0xfc, !PT ;  /* 0x000000f8161e7812 */ /* 0x000fe200078efcff */
[--C-:B------:R-:W-:Y:S02]  /*30a0*/  @!P5 IMAD.IADD R27, R27, 0x1, -R0.reuse ;  /* 0x000000011b1bd824 */ /* 0x100fe400078e0a00 */
[----:B------:R-:W-:Y:S01]  /*30b0*/  @!P0 IMAD.MOV R111, RZ, RZ, -R111 ;  /* 0x000000ffff6f8224 */ /* 0x000fe200078e0a6f */
[----:B------:R-:W-:Y:S01]  /*30c0*/  ISETP.GE.AND P0, PT, R23, RZ, PT ;  /* 0x000000ff1700720c */ /* 0x000fe20003f06270 */
[----:B------:R-:W-:Y:S01]  /*30d0*/  @!P3 IMAD.IADD R29, R29, 0x1, -R0 ;  /* 0x000000011d1db824 */ /* 0x000fe200078e0a00 */
[C---:B------:R-:W-:Y:S01]  /*30e0*/  ISETP.GT.U32.AND P5, PT, R0.reuse, R31, PT ;  /* 0x0000001f0000720c */ /* 0x040fe20003fa4070 */
[C---:B------:R-:W-:Y:S01]  /*30f0*/  IMAD R35, R0.reuse, R26, R35 ;  /* 0x0000001a00237224 */ /* 0x040fe200078e0223 */
[----:B------:R-:W-:Y:S01]  /*3100*/  IABS R59, R30 ;  /* 0x0000001e003b7213 */ /* 0x000fe20000000000 */
[----:B------:R-:W-:Y:S01]  /*3110*/  IMAD.MOV.U32 R41, RZ, RZ, R27 ;  /* 0x000000ffff297224 */ /* 0x000fe200078e001b */
[----:B------:R-:W-:Y:S01]  /*3120*/  ISETP.GT.U32.AND P3, PT, R0, R29, PT ;  /* 0x0000001d0000720c */ /* 0x000fe20003f64070 */
[----:B------:R-:W-:-:S04]  /*3130*/  IMAD.HI.U32 R23, R21, R28, RZ ;  /* 0x0000001c15177227 */ /* 0x000fc800078e00ff */
[----:B------:R-:W-:Y:S01]  /*3140*/  @!P6 IMAD.MOV R41, RZ, RZ, -R41 ;  /* 0x000000ffff29e224 */ /* 0x000fe200078e0a29 */
[C---:B------:R-:W-:Y:S01]  /*3150*/  ISETP.GT.U32.AND P6, PT, R0.reuse, R35, PT ;  /* 0x000000230000720c */ /* 0x040fe20003fc4070 */
[----:B------:R-:W-:Y:S02]  /*3160*/  IMAD.MOV R23, RZ, RZ, -R23 ;  /* 0x000000ffff177224 */ /* 0x000fe400078e0a17 */
[----:B------:R-:W-:Y:S02]  /*3170*/  @!P5 IMAD.IADD R31, R31, 0x1, -R0 ;  /* 0x000000011f1fd824 */ /* 0x000fe400078e0a00 */
[----:B------:R-:W-:Y:S01]  /*3180*/  IMAD R23, R0, R23, R28 ;  /* 0x0000001700177224 */ /* 0x000fe200078e021c */
[C---:B------:R-:W-:Y:S01]  /*3190*/  LOP3.LUT R28, R22.reuse, 0xec, RZ, 0xfc, !PT ;  /* 0x000000ec161c7812 */ /* 0x040fe200078efcff */
[----:B------:R-:W-:Y:S01]  /*31a0*/  @!P3 IMAD.IADD R29, R29, 0x1, -R0 ;  /* 0x000000011d1db824 */ /* 0x000fe200078e0a00 */
[----:B------:R-:W-:Y:S01]  /*31b0*/  ISETP.GE.AND P3, PT, R22, RZ, PT ;  /* 0x000000ff1600720c */ /* 0x000fe20003f66270 */
[----:B------:R-:W-:Y:S01]  /*31c0*/  IMAD.HI.U32 R24, R21, R49, RZ ;  /* 0x0000003115187227 */ /* 0x000fe200078e00ff */
[----:B------:R-:W-:-:S03]  /*31d0*/  IABS R51, R28 ;  /* 0x0000001c00337213 */ /* 0x000fc60000000000 */
[----:B------:R-:W-:Y:S01]  /*31e0*/  @!P6 IMAD.IADD R35, R35, 0x1, -R0 ;  /* 0x000000012323e824 */ /* 0x000fe200078e0a00 */
[----:B------:R-:W-:Y:S01]  /*31f0*/  ISETP.GT.U32.AND P6, PT, R0, R31, PT ;  /* 0x0000001f0000720c */ /* 0x000fe20003fc4070 */
[----:B------:R-:W-:-:S04]  /*3200*/  IMAD.HI.U32 R22, R21, R51, RZ ;  /* 0x0000003315167227 */ /* 0x000fc800078e00ff */
[----:B------:R-:W-:Y:S02]  /*3210*/  IMAD.MOV R22, RZ, RZ, -R22 ;  /* 0x000000ffff167224 */ /* 0x000fe400078e0a16 */
[----:B------:R-:W-:Y:S02]  /*3220*/  IMAD.MOV R24, RZ, RZ, -R24 ;  /* 0x000000ffff187224 */ /* 0x000fe400078e0a18 */
[C---:B------:R-:W-:Y:S02]  /*3230*/  IMAD R51, R0.reuse, R22, R51 ;  /* 0x0000001600337224 */ /* 0x040fe400078e0233 */
[C---:B------:R-:W-:Y:S02]  /*3240*/  IMAD R49, R0.reuse, R24, R49 ;  /* 0x0000001800317224 */ /* 0x040fe400078e0231 */
[----:B------:R-:W-:Y:S01]  /*3250*/  @!P6 IMAD.IADD R31, R31, 0x1, -R0 ;  /* 0x000000011f1fe824 */ /* 0x000fe200078e0a00 */
[C---:B------:R-:W-:Y:S01]  /*3260*/  ISETP.GT.U32.AND P6, PT, R0.reuse, R51, PT ;  /* 0x000000330000720c */ /* 0x040fe20003fc4070 */
[----:B------:R-:W-:Y:S01]  /*3270*/  IMAD.HI.U32 R22, R21, R53, RZ ;  /* 0x0000003515167227 */ /* 0x000fe200078e00ff */
[----:B------:R-:W-:-:S03]  /*3280*/  ISETP.GT.U32.AND P5, PT, R0, R49, PT ;  /* 0x000000310000720c */ /* 0x000fc60003fa4070 */
[----:B------:R-:W-:Y:S02]  /*3290*/  IMAD.MOV R22, RZ, RZ, -R22 ;  /* 0x000000ffff167224 */ /* 0x000fe400078e0a16 */
[----:B------:R-:W-:Y:S02]  /*32a0*/  IMAD.MOV.U32 R115, RZ, RZ, R29 ;  /* 0x000000ffff737224 */ /* 0x000fe400078e001d */
[----:B------:R-:W-:Y:S02]  /*32b0*/  IMAD R53, R0, R22, R53 ;  /* 0x0000001600357224 */ /* 0x000fe400078e0235 */
[----:B------:R-:W-:-:S04]  /*32c0*/  IMAD.HI.U32 R24, R21, R55, RZ ;  /* 0x0000003715187227 */ /* 0x000fc800078e00ff */
[--C-:B------:R-:W-:Y:S01]  /*32d0*/  @!P6 IMAD.IADD R51, R51, 0x1, -R0.reuse ;  /* 0x000000013333e824 */ /* 0x100fe200078e0a00 */
[----:B------:R-:W-:Y:S01]  /*32e0*/  ISETP.GT.U32.AND P6, PT, R0, R23, PT ;  /* 0x000000170000720c */ /* 0x000fe20003fc4070 */
[----:B------:R-:W-:Y:S02]  /*32f0*/  @!P5 IMAD.IADD R49, R49, 0x1, -R0 ;  /* 0x000000013131d824 */ /* 0x000fe400078e0a00 */
[----:B------:R-:W-:Y:S02]  /*3300*/  VIADD R22, R2, UR7 ;  /* 0x0000000702167c36 */ /* 0x000fe40008000000 */
[----:B------:R-:W-:Y:S01]  /*3310*/  @!P2 IMAD.MOV R115, RZ, RZ, -R115 ;  /* 0x000000ffff73a224 */ /* 0x000fe200078e0a73 */
[C---:B------:R-:W-:Y:S01]  /*3320*/  ISETP.GT.U32.AND P5, PT, R0.reuse, R49, PT ;  /* 0x000000310000720c */ /* 0x040fe20003fa4070 */
[----:B------:R-:W-:Y:S01]  /*3330*/  IMAD.MOV R26, RZ, RZ, -R24 ;  /* 0x000000ffff1a7224 */ /* 0x000fe200078e0a18 */
[----:B------:R-:W-:Y:S01]  /*3340*/  ISETP.GT.U32.AND P2, PT, R0, R35, PT ;  /* 0x000000230000720c */ /* 0x000fe20003f44070 */
[----:B------:R-:W-:-:S02]  /*3350*/  VIADD R36, R22, 0x1c ;  /* 0x0000001c16247836 */ /* 0x000fc40000000000 */
[----:B------:R-:W-:-:S03]  /*3360*/  IMAD.HI.U32 R24, R21, R59, RZ ;  /* 0x0000003b15187227 */ /* 0x000fc600078e00ff */
[----:B------:R-:W-:Y:S01]  /*3370*/  IABS R27, R36 ;  /* 0x00000024001b7213 */ /* 0x000fe20000000000 */
[----:B------:R-:W-:Y:S02]  /*3380*/  @!P6 IMAD.IADD R23, R23, 0x1, -R0 ;  /* 0x000000011717e824 */ /* 0x000fe400078e0a00 */
[----:B------:R-:W-:Y:S02]  /*3390*/  IMAD.MOV R24, RZ, RZ, -R24 ;  /* 0x000000ffff187224 */ /* 0x000fe400078e0a18 */
[C---:B------:R-:W-:Y:S01]  /*33a0*/  IMAD R55, R0.reuse, R26, R55 ;  /* 0x0000001a00377224 */ /* 0x040fe200078e0237 */
[C---:B------:R-:W-:Y:S01]  /*33b0*/  ISETP.GT.U32.AND P6, PT, R0.reuse, R23, PT ;  /* 0x000000170000720c */ /* 0x040fe20003fc4070 */
[----:B------:R-:W-:Y:S02]  /*33c0*/  IMAD R59, R0, R24, R59 ;  /* 0x00000018003b7224 */ /* 0x000fe400078e023b */
[----:B------:R-:W-:-:S04]  /*33d0*/  IMAD.HI.U32 R24, R21, R27, RZ ;  /* 0x0000001b15187227 */ /* 0x000fc800078e00ff */
[--C-:B------:R-:W-:Y:S01]  /*33e0*/  @!P5 IMAD.IADD R49, R49, 0x1, -R0.reuse ;  /* 0x000000013131d824 */ /* 0x100fe200078e0a00 */
[----:B------:R-:W-:Y:S01]  /*33f0*/  ISETP.GE.AND P5, PT, R28, RZ, PT ;  /* 0x000000ff1c00720c */ /* 0x000fe20003fa6270 */
[----:B------:R-:W-:Y:S02]  /*3400*/  IMAD.MOV.U32 R45, RZ, RZ, R31 ;  /* 0x000000ffff2d7224 */ /* 0x000fe400078e001f */
[----:B------:R-:W-:Y:S01]  /*3410*/  @!P2 IMAD.IADD R35, R35, 0x1, -R0 ;  /* 0x000000012323a824 */ /* 0x000fe200078e0a00 */
[----:B------:R-:W-:Y:S01]  /*3420*/  ISETP.GT.U32.AND P2, PT, R0, R55, PT ;  /* 0x000000370000720c */ /* 0x000fe20003f44070 */
[----:B------:R-:W-:Y:S02]  /*3430*/  VIADD R38, R22, 0x3c ;  /* 0x0000003c16267836 */ /* 0x000fe40000000000 */
[----:B------:R-:W-:Y:S02]  /*3440*/  IMAD.MOV R28, RZ, RZ, -R24 ;  /* 0x000000ffff1c7224 */ /* 0x000fe400078e0a18 */
[----:B------:R-:W-:Y:S01]  /*3450*/  @!P0 IMAD.MOV R45, RZ, RZ, -R45 ;  /* 0x000000ffff2d8224 */ /* 0x000fe200078e0a2d */
[C---:B------:R-:W-:Y:S01]  /*3460*/  ISETP.GT.U32.AND P0, PT, R0.reuse, R53, PT ;  /* 0x000000350000720c */ /* 0x040fe20003f04070 */
[----:B------:R-:W-:Y:S01]  /*3470*/  IMAD R27, R0, R28, R27 ;  /* 0x0000001c001b7224 */ /* 0x000fe200078e021b */
[----:B------:R-:W-:Y:S01]  /*3480*/  IABS R29, R38 ;  /* 0x00000026001d7213 */ /* 0x000fe20000000000 */
[----:B------:R-:W-:-:S02]  /*3490*/  @!P6 IMAD.IADD R23, R23, 0x1, -R0 ;  /* 0x000000011717e824 */ /* 0x000fc400078e0a00 */
[----:B------:R-:W-:Y:S01]  /*34a0*/  VIADD R40, R22, 0x5c ;  /* 0x0000005c16287836 */ /* 0x000fe20000000000 */
[----:B------:R-:W-:Y:S01]  /*34b0*/  ISETP.GT.U32.AND P6, PT, R0, R27, PT ;  /* 0x0000001b0000720c */ /* 0x000fe20003fc4070 */
[----:B------:R-:W-:-:S03]  /*34c0*/  IMAD.HI.U32 R24, R21, R29, RZ ;  /* 0x0000001d15187227 */ /* 0x000fc600078e00ff */
[----:B------:R-:W-:Y:S01]  /*34d0*/  IABS R31, R40 ;  /* 0x00000028001f7213 */ /* 0x000fe20000000000 */
[----:B------:R-:W-:Y:S02]  /*34e0*/  @!P2 IMAD.IADD R55, R55, 0x1, -R0 ;  /* 0x000000013737a824 */ /* 0x000fe400078e0a00 */
[----:B------:R-:W-:Y:S02]  /*34f0*/  IMAD.MOV.U32 R47, RZ, RZ, R35 ;  /* 0x000000ffff2f7224 */ /* 0x000fe400078e0023 */
[----:B------:R-:W-:Y:S02]  /*3500*/  IMAD.MOV R24, RZ, RZ, -R24 ;  /* 0x000000ffff187224 */ /* 0x000fe400078e0a18 */
[--C-:B------:R-:W-:Y:S01]  /*3510*/  @!P0 IMAD.IADD R53, R53, 0x1, -R0.reuse ;  /* 0x0000000135358824 */ /* 0x100fe200078e0a00 */
[C---:B------:R-:W-:Y:S01]  /*3520*/  ISETP.GT.U32.AND P0, PT, R0.reuse, R51, PT ;  /* 0x000000330000720c */ /* 0x040fe20003f04070 */
[----:B------:R-:W-:Y:S01]  /*3530*/  @!P1 IMAD.MOV R47, RZ, RZ, -R47 ;  /* 0x000000ffff2f9224 */ /* 0x000fe200078e0a2f */
[C---:B------:R-:W-:Y:S01]  /*3540*/  ISETP.GT.U32.AND P1, PT, R0.reuse, R55, PT ;  /* 0x000000370000720c */ /* 0x040fe20003f24070 */
[C---:B------:R-:W-:Y:S01]  /*3550*/  IMAD R29, R0.reuse, R24, R29 ;  /* 0x00000018001d7224 */ /* 0x040fe200078e021d */
[----:B------:R-:W-:Y:S01]  /*3560*/  ISETP.GT.U32.AND P2, PT, R0, R53, PT ;  /* 0x000000350000720c */ /* 0x000fe20003f44070 */
[----:B------:R-:W-:-:S02]  /*3570*/  @!P6 IMAD.IADD R27, R27, 0x1, -R0 ;  /* 0x000000011b1be824 */ /* 0x000fc400078e0a00 */
[----:B------:R-:W-:Y:S01]  /*3580*/  IMAD.HI.U32 R26, R21, R31, RZ ;  /* 0x0000001f151a7227 */ /* 0x000fe200078e00ff */
[----:B------:R-:W-:-:S03]  /*3590*/  ISETP.GT.U32.AND P6, PT, R0, R29, PT ;  /* 0x0000001d0000720c */ /* 0x000fc60003fc4070 */
[----:B------:R-:W-:Y:S02]  /*35a0*/  IMAD.MOV R26, RZ, RZ, -R26 ;  /* 0x000000ffff1a7224 */ /* 0x000fe400078e0a1a */
[----:B------:R-:W-:Y:S02]  /*35b0*/  VIADD R44, R22, 0x9c ;  /* 0x0000009c162c7836 */ /* 0x000fe40000000000 */
[--C-:B------:R-:W-:Y:S01]  /*35c0*/  @!P0 IMAD.IADD R51, R51, 0x1, -R0.reuse ;  /* 0x0000000133338824 */ /* 0x100fe200078e0a00 */
[C---:B------:R-:W-:Y:S01]  /*35d0*/  ISETP.GT.U32.AND P0, PT, R0.reuse, R59, PT ;  /* 0x0000003b0000720c */ /* 0x040fe20003f04070 */
[----:B------:R-:W-:Y:S01]  /*35e0*/  @!P1 IMAD.IADD R55, R55, 0x1, -R0 ;  /* 0x0000000137379824 */ /* 0x000fe200078e0a00 */
[----:B------:R-:W-:Y:S01]  /*35f0*/  ISETP.GE.AND P1, PT, R37, RZ, PT ;  /* 0x000000ff2500720c */ /* 0x000fe20003f26270 */
[----:B------:R-:W-:Y:S01]  /*3600*/  IMAD R31, R0, R26, R31 ;  /* 0x0000001a001f7224 */ /* 0x000fe200078e021f */
[----:B------:R-:W-:Y:S01]  /*3610*/  IABS R37, R44 ;  /* 0x0000002c00257213 */ /* 0x000fe20000000000 */
[----:B------:R-:W-:-:S02]  /*3620*/  VIADD R42, R22, 0x7c ;  /* 0x0000007c162a7836 */ /* 0x000fc40000000000 */
[----:B------:R-:W-:Y:S01]  /*3630*/  @!P6 IMAD.IADD R29, R29, 0x1, -R0 ;  /* 0x000000011d1de824 */ /* 0x000fe200078e0a00 */
[----:B------:R-:W-:Y:S01]  /*3640*/  ISETP.GT.U32.AND P6, PT, R0, R31, PT ;  /* 0x0000001f0000720c */ /* 0x000fe20003fc4070 */
[----:B------:R-:W-:Y:S01]  /*3650*/  IMAD.HI.U32 R26, R21, R37, RZ ;  /* 0x00000025151a7227 */ /* 0x000fe200078e00ff */
[----:B------:R-:W-:-:S03]  /*3660*/  IABS R35, R42 ;  /* 0x0000002a00237213 */ /* 0x000fc60000000000 */
[----:B------:R-:W-:Y:S01]  /*3670*/  @!P2 IMAD.IADD R53, R53, 0x1, -R0 ;  /* 0x000000013535a824 */ /* 0x000fe200078e0a00 */
[----:B------:R-:W-:Y:S01]  /*3680*/  ISETP.GE.AND P2, PT, R34, RZ, PT ;  /* 0x000000ff2200720c */ /* 0x000fe20003f46270 */
[C---:B------:R-:W-:Y:S02]  /*3690*/  VIADD R46, R22.reuse, 0xbc ;  /* 0x000000bc162e7836 */ /* 0x040fe40000000000 */
[----:B------:R-:W-:Y:S02]  /*36a0*/  VIADD R48, R22, 0xdc ;  /* 0x000000dc16307836 */ /* 0x000fe40000000000 */
[----:B------:R-:W-:Y:S01]  /*36b0*/  IMAD.HI.U32 R24, R21, R35, RZ ;  /* 0x0000002315187227 */ /* 0x000fe200078e00ff */
[----:B------:R-:W-:Y:S02]  /*36c0*/  IABS R39, R46 ;  /* 0x0000002e00277213 */ /* 0x000fe40000000000 */
[----:B------:R-:W-:Y:S01]  /*36d0*/  IABS R43, R48 ;  /* 0x00000030002b7213 */ /* 0x000fe20000000000 */
[----:B------:R-:W-:-:S02]  /*36e0*/  IMAD.MOV R26, RZ, RZ, -R26 ;  /* 0x000000ffff1a7224 */ /* 0x000fc400078e0a1a */
[----:B------:R-:W-:Y:S02]  /*36f0*/  VIADD R34, R22, 0xfc ;  /* 0x000000fc16227836 */ /* 0x000fe40000000000 */
[----:B------:R-:W-:Y:S01]  /*3700*/  @!P0 IMAD.IADD R59, R59, 0x1, -R0 ;  /* 0x000000013b3b8824 */ /* 0x000fe200078e0a00 */
[----:B------:R-:W-:Y:S01]  /*3710*/  ISETP.GE.AND P0, PT, R30, RZ, PT ;  /* 0x000000ff1e00720c */ /* 0x000fe20003f06270 */
[----:B------:R-:W-:Y:S01]  /*3720*/  IMAD.MOV R24, RZ, RZ, -R24 ;  /* 0x000000ffff187224 */ /* 0x000fe200078e0a18 */
[----:B------:R-:W-:Y:S01]  /*3730*/  IABS R22, R34 ;  /* 0x0000002200167213 */ /* 0x000fe20000000000 */
[C---:B------:R-:W-:Y:S02]  /*3740*/  IMAD R37, R0.reuse, R26, R37 ;  /* 0x0000001a00257224 */ /* 0x040fe400078e0225 */
[----:B------:R-:W-:Y:S01]  /*3750*/  @!P4 IMAD.MOV R49, RZ, RZ, -R49 ;  /* 0x000000ffff31c224 */ /* 0x000fe200078e0a31 */
[C---:B------:R-:W-:Y:S01]  /*3760*/  ISETP.GT.U32.AND P4, PT, R0.reuse, R59, PT ;  /* 0x0000003b0000720c */ /* 0x040fe20003f84070 */
[----:B------:R-:W-:Y:S01]  /*3770*/  @!P6 IMAD.IADD R31, R31, 0x1, -R0 ;  /* 0x000000011f1fe824 */ /* 0x000fe200078e0a00 */
[----:B------:R-:W-:Y:S01]  /*3780*/  ISETP.GT.U32.AND P6, PT, R0, R29, PT ;  /* 0x0000001d0000720c */ /* 0x000fe20003fc4070 */
[----:B------:R-:W-:-:S04]  /*3790*/  IMAD.HI.U32 R28, R21, R39, RZ ;  /* 0x00000027151c7227 */ /* 0x000fc800078e00ff */
[C---:B------:R-:W-:Y:S02]  /*37a0*/  IMAD R35, R0.reuse, R24, R35 ;  /* 0x0000001800237224 */ /* 0x040fe400078e0223 */
[----:B------:R-:W-:Y:S01]  /*37b0*/  @!P5 IMAD.MOV R51, RZ, RZ, -R51 ;  /* 0x000000ffff33d224 */ /* 0x000fe200078e0a33 */
[C---:B------:R-:W-:Y:S01]  /*37c0*/  ISETP.GT.U32.AND P5, PT, R0.reuse, R27, PT ;  /* 0x0000001b0000720c */ /* 0x040fe20003fa4070 */
[----:B------:R-:W-:Y:S01]  /*37d0*/  IMAD.MOV.U32 R57, RZ, RZ, R55 ;  /* 0x000000ffff397224 */ /* 0x000fe200078e0037 */
[----:B------:R-:W1:Y:S01]  /*37e0*/  LDS R24, [UR11] ;  /* 0x0000000bff187984 */ /* 0x000e620008000800 */
[----:B------:R-:W-:Y:S01]  /*37f0*/  @!P3 IMAD.MOV R23, RZ, RZ, -R23 ;  /* 0x000000ffff17b224 */ /* 0x000fe200078e0a17 */
[----:B------:R-:W-:Y:S01]  /*3800*/  ISETP.GT.U32.AND P3, PT, R0, R37, PT ;  /* 0x000000250000720c */ /* 0x000fe20003f64070 */
[C---:B------:R-:W-:Y:S01]  /*3810*/  IMAD.HI.U32 R30, R21.reuse, R43, RZ ;  /* 0x0000002b151e7227 */ /* 0x040fe200078e00ff */
[----:B------:R-:W2:Y:S03]  /*3820*/  LDC.64 R54, c[0x0][0x3a8] ;  /* 0x0000ea00ff367b82 */ /* 0x000ea60000000a00 */
[----:B------:R-:W-:-:S04]  /*3830*/  IMAD.HI.U32 R21, R21, R22, RZ ;  /* 0x0000001615157227 */ /* 0x000fc800078e00ff */
[----:B------:R-:W-:Y:S01]  /*3840*/  @!P2 IMAD.MOV R53, RZ, RZ, -R53 ;  /* 0x000000ffff35a224 */ /* 0x000fe200078e0a35 */
[C---:B------:R-:W-:Y:S01]  /*3850*/  ISETP.GT.U32.AND P2, PT, R0.reuse, R31, PT ;  /* 0x0000001f0000720c */ /* 0x040fe20003f44070 */
[----:B------:R-:W-:Y:S02]  /*3860*/  IMAD.MOV R28, RZ, RZ, -R28 ;  /* 0x000000ffff1c7224 */ /* 0x000fe400078e0a1c */
[----:B------:R-:W-:Y:S01]  /*3870*/  @!P1 IMAD.MOV R57, RZ, RZ, -R57 ;  /* 0x000000ffff399224 */ /* 0x000fe200078e0a39 */
[C---:B------:R-:W-:Y:S01]  /*3880*/  ISETP.GT.U32.AND P1, PT, R0.reuse, R35, PT ;  /* 0x000000230000720c */ /* 0x040fe20003f24070 */
[----:B------:R-:W-:Y:S02]  /*3890*/  IMAD.MOV R30, RZ, RZ, -R30 ;  /* 0x000000ffff1e7224 */ /* 0x000fe400078e0a1e */
[----:B------:R-:W-:Y:S02]  /*38a0*/  IMAD.MOV R21, RZ, RZ, -R21 ;  /* 0x000000ffff157224 */ /* 0x000fe400078e0a15 */
[----:B------:R-:W-:-:S02]  /*38b0*/  IMAD R39, R0, R28, R39 ;  /* 0x0000001c00277224 */ /* 0x000fc400078e0227 */
[C---:B------:R-:W-:Y:S02]  /*38c0*/  IMAD R43, R0.reuse, R30, R43 ;  /* 0x0000001e002b7224 */ /* 0x040fe400078e022b */
[C---:B------:R-:W-:Y:S02]  /*38d0*/  IMAD R21, R0.reuse, R21, R22 ;  /* 0x0000001500157224 */ /* 0x040fe400078e0216 */
[--C-:B------:R-:W-:Y:S01]  /*38e0*/  @!P4 IMAD.IADD R59, R59, 0x1, -R0.reuse ;  /* 0x000000013b3bc824 */ /* 0x100fe200078e0a00 */
[C---:B------:R-:W-:Y:S01]  /*38f0*/  ISETP.GT.U32.AND P4, PT, R0.reuse, R39, PT ;  /* 0x000000270000720c */ /* 0x040fe20003f84070 */
[--C-:B------:R-:W-:Y:S01]  /*3900*/  @!P5 IMAD.IADD R27, R27, 0x1, -R0.reuse ;  /* 0x000000011b1bd824 */ /* 0x100fe200078e0a00 */
[C---:B------:R-:W-:Y:S01]  /*3910*/  ISETP.GT.U32.AND P5, PT, R0.reuse, R43, PT ;  /* 0x0000002b0000720c */ /* 0x040fe20003fa4070 */
[--C-:B------:R-:W-:Y:S01]  /*3920*/  @!P3 IMAD.IADD R37, R37, 0x1, -R0.reuse ;  /* 0x000000012525b824 */ /* 0x100fe200078e0a00 */
[----:B------:R-:W-:Y:S01]  /*3930*/  ISETP.GT.U32.AND P3, PT, R0, R21, PT ;  /* 0x000000150000720c */ /* 0x000fe20003f64070 */
[--C-:B------:R-:W-:Y:S01]  /*3940*/  @!P2 IMAD.IADD R31, R31, 0x1, -R0.reuse ;  /* 0x000000011f1fa824 */ /* 0x100fe200078e0a00 */
[----:B------:R-:W-:Y:S01]  /*3950*/  ISETP.NE.U32.AND P2, PT, R3, RZ, PT ;  /* 0x000000ff0300720c */ /* 0x000fe20003f45070 */
[--C-:B------:R-:W-:Y:S01]  /*3960*/  @!P6 IMAD.IADD R29, R29, 0x1, -R0.reuse ;  /* 0x000000011d1de824 */ /* 0x100fe200078e0a00 */
[----:B------:R-:W-:Y:S01]  /*3970*/  ISETP.GE.AND P6, PT, R36, RZ, PT ;  /* 0x000000ff2400720c */ /* 0x000fe20003fc6270 */
[--C-:B------:R-:W-:Y:S01]  /*3980*/  @!P1 IMAD.IADD R35, R35, 0x1, -R0.reuse ;  /* 0x0000000123239824 */ /* 0x100fe200078e0a00 */
[----:B------:R-:W-:Y:S01]  /*3990*/  ISETP.GE.AND P1, PT, R38, RZ, PT ;  /* 0x000000ff2600720c */ /* 0x000fe20003f26270 */
[----:B------:R-:W-:Y:S01]  /*39a0*/  IMAD.MOV.U32 R3, RZ, RZ, R59 ;  /* 0x000000ffff037224 */ /* 0x000fe200078e003b */
[----:B-1----:R-:W-:Y:S01]  /*39b0*/  R2UR UR10, R24 ;  /* 0x00000000180a72ca */ /* 0x002fe200000e0000 */
[--C-:B------:R-:W-:Y:S01]  /*39c0*/  @!P4 IMAD.IADD R39, R39, 0x1, -R0.reuse ;  /* 0x000000012727c824 */ /* 0x100fe200078e0a00 */
[----:B------:R-:W-:Y:S01]  /*39d0*/  ISETP.GE.AND P4, PT, R40, RZ, PT ;  /* 0x000000ff2800720c */ /* 0x000fe20003f86270 */
[----:B------:R-:W-:Y:S01]  /*39e0*/  @!P0 IMAD.MOV R3, RZ, RZ, -R3 ;  /* 0x000000ffff038224 */ /* 0x000fe200078e0a03 */
[C---:B------:R-:W-:Y:S01]  /*39f0*/  ISETP.GT.U32.AND P0, PT, R0.reuse, R35, PT ;  /* 0x000000230000720c */ /* 0x040fe20003f04070 */
[--C-:B------:R-:W-:Y:S01]  /*3a00*/  @!P5 IMAD.IADD R43, R43, 0x1, -R0.reuse ;  /* 0x000000012b2bd824 */ /* 0x100fe200078e0a00 */
[----:B------:R-:W-:Y:S01]  /*3a10*/  ISETP.GT.U32.AND P5, PT, R0, R37, PT ;  /* 0x000000250000720c */ /* 0x000fe20003fa4070 */
[----:B------:R-:W-:-:S02]  /*3a20*/  @!P3 IMAD.IADD R21, R21, 0x1, -R0 ;  /* 0x000000011515b824 */ /* 0x000fc400078e0a00 */
[----:B------:R-:W-:Y:S01]  /*3a30*/  @!P6 IMAD.MOV R27, RZ, RZ, -R27 ;  /* 0x000000ffff1be224 */ /* 0x000fe200078e0a1b */
[C---:B------:R-:W-:Y:S01]  /*3a40*/  ISETP.GT.U32.AND P6, PT, R0.reuse, R39, PT ;  /* 0x000000270000720c */ /* 0x040fe20003fc4070 */
[----:B------:R-:W-:Y:S01]  /*3a50*/  @!P1 IMAD.MOV R29, RZ, RZ, -R29 ;  /* 0x000000ffff1d9224 */ /* 0x000fe200078e0a1d */
[----:B------:R-:W-:Y:S01]  /*3a60*/  ISETP.GT.U32.AND P1, PT, R0, R43, PT ;  /* 0x0000002b0000720c */ /* 0x000fe20003f24070 */
[----:B------:R-:W-:Y:S01]  /*3a70*/  VIADD R22, R10, 0xfffffff0 ;  /* 0xfffffff00a167836 */ /* 0x000fe20000000000 */
[----:B------:R-:W-:Y:S01]  /*3a80*/  BAR.SYNC.DEFER_BLOCKING 0x0 ;  /* 0x0000000000007b1d */ /* 0x000fe20000010000 */
[----:B------:R-:W-:Y:S01]  /*3a90*/  ISETP.GT.U32.AND P3, PT, R0, R21, PT ;  /* 0x000000150000720c */ /* 0x000fe20003f64070 */
[----:B------:R-:W-:Y:S01]  /*3aa0*/  @!P4 IMAD.MOV R31, RZ, RZ, -R31 ;  /* 0x000000ffff1fc224 */ /* 0x000fe200078e0a1f */
[----:B------:R-:W-:Y:S01]  /*3ab0*/  ISETP.GE.AND P4, PT, R42, RZ, PT ;  /* 0x000000ff2a00720c */ /* 0x000fe20003f86270 */
[--C-:B------:R-:W-:Y:S01]  /*3ac0*/  @!P0 IMAD.IADD R35, R35, 0x1, -R0.reuse ;  /* 0x0000000123238824 */ /* 0x100fe200078e0a00 */
[----:B------:R-:W-:Y:S01]  /*3ad0*/  ISETP.GE.AND P0, PT, R44, RZ, PT ;  /* 0x000000ff2c00720c */ /* 0x000fe20003f06270 */
[----:B------:R-:W-:Y:S01]  /*3ae0*/  @!P5 IMAD.IADD R37, R37, 0x1, -R0 ;  /* 0x000000012525d824 */ /* 0x000fe200078e0a00 */
[----:B------:R-:W-:Y:S01]  /*3af0*/  ISETP.GE.AND P5, PT, R46, RZ, PT ;  /* 0x000000ff2e00720c */ /* 0x000fe20003fa6270 */
[----:B--2---:R-:W-:-:S02]  /*3b00*/  IMAD R7, R54, 0x1e, RZ ;  /* 0x0000001e36077824 */ /* 0x004fc400078e02ff */
[--C-:B------:R-:W-:Y:S01]  /*3b10*/  @!P6 IMAD.IADD R39, R39, 0x1, -R0.reuse ;  /* 0x000000012727e824 */ /* 0x100fe200078e0a00 */
[----:B------:R-:W-:Y:S01]  /*3b20*/  ISETP.GE.AND P6, PT, R48, RZ, PT ;  /* 0x000000ff3000720c */ /* 0x000fe20003fc6270 */
[--C-:B------:R-:W-:Y:S01]  /*3b30*/  @!P1 IMAD.IADD R43, R43, 0x1, -R0.reuse ;  /* 0x000000012b2b9824 */ /* 0x100fe200078e0a00 */
[----:B------:R-:W-:Y:S01]  /*3b40*/  ISETP.GE.AND P1, PT, R34, RZ, PT ;  /* 0x000000ff2200720c */ /* 0x000fe20003f26270 */
[----:B------:R-:W-:Y:S01]  /*3b50*/  @!P3 IMAD.IADD R21, R21, 0x1, -R0 ;  /* 0x000000011515b824 */ /* 0x000fe200078e0a00 */
[----:B------:R-:W-:Y:S01]  /*3b60*/  ISETP.GE.U32.AND P3, PT, R22, 0x7fffffd1, PT ;  /* 0x7fffffd11600780c */ /* 0x000fe20003f66070 */
[----:B------:R-:W-:Y:S02]  /*3b70*/  VIADD R0, R10, 0xffffffe0 ;  /* 0xffffffe00a007836 */ /* 0x000fe40000000000 */
[----:B------:R-:W-:Y:S02]  /*3b80*/  @!P0 IMAD.MOV R37, RZ, RZ, -R37 ;  /* 0x000000ffff258224 */ /* 0x000fe400078e0a25 */
[----:B------:R-:W-:Y:S01]  /*3b90*/  @!P4 IMAD.MOV R35, RZ, RZ, -R35 ;  /* 0x000000ffff23c224 */ /* 0x000fe200078e0a23 */
[----:B------:R-:W-:Y:S01]  /*3ba0*/  ISETP.GE.U32.AND P0, PT, R0, 0x7fffffc1, PT ;  /* 0x7fffffc10000780c */ /* 0x000fe20003f06070 */
[----:B------:R-:W-:Y:S01]  /*3bb0*/  IMAD.MOV.U32 R129, RZ, RZ, R39 ;  /* 0x000000ffff817224 */ /* 0x000fe200078e0027 */
[----:B------:R-:W-:Y:S01]  /*3bc0*/  ISETP.GE.U32.AND P4, PT, R11, 0x7fffffdf, PT ;  /* 0x7fffffdf0b00780c */ /* 0x000fe20003f86070 */
[----:B------:R-:W-:Y:S01]  /*3bd0*/  IMAD.SHL.U32 R34, R32, 0x2, RZ ;  /* 0x0000000220227824 */ /* 0x000fe200078e00ff */
[----:B------:R-:W-:Y:S01]  /*3be0*/  SEL R11, RZ, 0x1, P0 ;  /* 0x00000001ff0b7807 */ /* 0x000fe20000000000 */
[----:B------:R-:W-:-:S02]  /*3bf0*/  @!P5 IMAD.MOV R129, RZ, RZ, -R129 ;  /* 0x000000ffff81d224 */ /* 0x000fc400078e0a81 */
[----:B------:R-:W-:Y:S01]  /*3c00*/  @!P6 IMAD.MOV R43, RZ, RZ, -R43 ;  /* 0x000000ffff2be224 */ /* 0x000fe200078e0a2b */
[----:B----4-:R-:W-:Y:S01]  /*3c10*/  IADD3 R38, P5, PT, R34, UR16, RZ ;  /* 0x0000001022267c10 */ /* 0x010fe2000ffbe0ff */
[----:B------:R-:W-:Y:S01]  /*3c20*/  IMAD.IADD R11, R11, 0x1, R14 ;  /* 0x000000010b0b7824 */ /* 0x000fe200078e020e */
[----:B------:R-:W-:Y:S01]  /*3c30*/  ISETP.NE.AND P6, PT, R25, RZ, PT ;  /* 0x000000ff1900720c */ /* 0x000fe20003fc5270 */
[----:B------:R-:W-:Y:S01]  /*3c40*/  VIADD R22, R10, 0xfffffffd ;  /* 0xfffffffd0a167836 */ /* 0x000fe20000000000 */
[----:B------:R-:W-:Y:S01]  /*3c50*/  LEA.HI.X.SX32 R39, R32, UR17, 0x1, P5 ;  /* 0x0000001120277c11 */ /* 0x000fe2000a8f0eff */
[----:B------:R-:W-:Y:S01]  /*3c60*/  @!P1 IMAD.MOV R21, RZ, RZ, -R21 ;  /* 0x000000ffff159224 */ /* 0x000fe200078e0a15 */
[----:B------:R-:W-:Y:S02]  /*3c70*/  LOP3.LUT R11, R11, 0x3, RZ, 0xc0, !PT ;  /* 0x000000030b0b7812 */ /* 0x000fe400078ec0ff */
[----:B------:R-:W-:Y:S02]  /*3c80*/  SEL R59, R130, R23, !P6 ;  /* 0x00000017823b7207 */ /* 0x000fe40007000000 */
[----:B------:R-:W-:-:S02]  /*3c90*/  IADD3 R4, PT, PT, R11, R4, R5 ;  /* 0x000000040b047210 */ /* 0x000fc40007ffe005 */
[----:B------:R-:W-:Y:S02]  /*3ca0*/  SEL R62, R130, R62, !P6 ;  /* 0x0000003e823e7207 */ /* 0x000fe40007000000 */
[----:B------:R-:W-:Y:S02]  /*3cb0*/  LOP3.LUT R5, R4, 0xf, RZ, 0xc0, !PT ;  /* 0x0000000f04057812 */ /* 0x000fe400078ec0ff */
[----:B------:R-:W-:Y:S01]  /*3cc0*/  LOP3.LUT R4, R8, 0xf00, RZ, 0xe2, !PT ;  /* 0x00000f0008047812 */ /* 0x000fe200078ee2ff */
[----:B------:R-:W-:Y:S01]  /*3cd0*/  VIADD R8, R10, 0xffffffff ;  /* 0xffffffff0a087836 */ /* 0x000fe20000000000 */
[----:B------:R-:W-:Y:S01]  /*3ce0*/  SEL R63, R130, R63, !P6 ;  /* 0x0000003f823f7207 */ /* 0x000fe20007000000 */
[----:B------:R-:W-:Y:S01]  /*3cf0*/  IMAD R5, R6, 0x10, R5 ;  /* 0x0000001006057824 */ /* 0x000fe200078e0205 */
[C---:B------:R-:W-:Y:S01]  /*3d00*/  SEL R64, R130.reuse, R64, !P6 ;  /* 0x0000004082407207 */ /* 0x040fe20007000000 */
[----:B------:R-:W-:Y:S01]  /*3d10*/  IMAD R4, R13, 0x1000, R4 ;  /* 0x000010000d047824 */ /* 0x000fe200078e0204 */
[----:B------:R-:W-:-:S02]  /*3d20*/  SEL R65, R130, R65, !P6 ;  /* 0x0000004182417207 */ /* 0x000fc40007000000 */
[C---:B------:R-:W-:Y:S02]  /*3d30*/  SEL R66, R130.reuse, R66, !P6 ;  /* 0x0000004282427207 */ /* 0x040fe40007000000 */
[C---:B------:R-:W-:Y:S02]  /*3d40*/  SEL R67, R130.reuse, R67, !P6 ;  /* 0x0000004382437207 */ /* 0x040fe40007000000 */
[C---:B------:R-:W-:Y:S02]  /*3d50*/  SEL R68, R130.reuse, R68, !P6 ;  /* 0x0000004482447207 */ /* 0x040fe40007000000 */
[C---:B------:R-:W-:Y:S02]  /*3d60*/  SEL R69, R130.reuse, R69, !P6 ;  /* 0x0000004582457207 */ /* 0x040fe40007000000 */
[C---:B------:R-:W-:Y:S02]  /*3d70*/  SEL R72, R130.reuse, R72, !P6 ;  /* 0x0000004882487207 */ /* 0x040fe40007000000 */
        /* <DEDUP_REMOVED lines=45> */
[----:B------:R-:W-:Y:S01]  /*4050*/  SEL R124, R130, R3, !P6 ;  /* 0x00000003827c7207 */ /* 0x000fe20007000000 */
[----:B------:R-:W-:Y:S01]  /*4060*/  IMAD R3, R54, 0xf, RZ ;  /* 0x0000000f36037824 */ /* 0x000fe200078e02ff */
[C---:B------:R-:W-:Y:S02]  /*4070*/  SEL R116, R130.reuse, R27, !P6 ;  /* 0x0000001b82747207 */ /* 0x040fe40007000000 */
[C---:B------:R-:W-:Y:S02]  /*4080*/  SEL R117, R130.reuse, R29, !P6 ;  /* 0x0000001d82757207 */ /* 0x040fe40007000000 */
[----:B------:R-:W-:-:S02]  /*4090*/  SEL R119, R130, R31, !P6 ;  /* 0x0000001f82777207 */ /* 0x000fc40007000000 */
[C---:B------:R-:W-:Y:S02]  /*40a0*/  SEL R122, R130.reuse, R35, !P6 ;  /* 0x00000023827a7207 */ /* 0x040fe40007000000 */
[C---:B------:R-:W-:Y:S02]  /*40b0*/  SEL R127, R130.reuse, R37, !P6 ;  /* 0x00000025827f7207 */ /* 0x040fe40007000000 */
[C---:B------:R-:W-:Y:S02]  /*40c0*/  SEL R129, R130.reuse, R129, !P6 ;  /* 0x0000008182817207 */ /* 0x040fe40007000000 */
[----:B------:R-:W-:Y:S02]  /*40d0*/  SEL R128, R130, R43, !P6 ;  /* 0x0000002b82807207 */ /* 0x000fe40007000000 */
[----:B------:R-:W-:Y:S02]  /*40e0*/  ISETP.GE.U32.AND P5, PT, R22, 0x7fffffde, PT ;  /* 0x7fffffde1600780c */ /* 0x000fe40003fa6070 */
[----:B------:R-:W-:-:S02]  /*40f0*/  IADD3 R12, P1, PT, R7, R38, RZ ;  /* 0x00000026070c7210 */ /* 0x000fc40007f3e0ff */
[----:B------:R-:W-:Y:S01]  /*4100*/  SEL R130, R130, R21, !P6 ;  /* 0x0000001582827207 */ /* 0x000fe20007000000 */
[----:B------:R-:W-:Y:S10]  /*4110*/  BRA.U UP0, `(.L_x_5) ;  /* 0x0000000100187547 */ /* 0x000ff4000b800000 */
[----:B------:R-:W-:Y:S01]  /*4120*/  ELECT P6, URZ, PT ;  /* 0x0000000000ff782f */ /* 0x000fe200038c0000 */
[----:B------:R-:W-:Y:S01]  /*4130*/  IMAD.MOV.U32 R6, RZ, RZ, 0x1 ;  /* 0x00000001ff067424 */ /* 0x000fe200078e00ff */
[----:B------:R-:W-:Y:S01]  /*4140*/  UMOV UR6, 0x40 ;  /* 0x0000004000067882 */ /* 0x000fe20000000000 */
[----:B------:R-:W-:Y:S01]  /*4150*/  UVIRTCOUNT.DEALLOC.SMPOOL 0x80 ;  /* 0x000000800000784c */ /* 0x000fe20000000000 */
[----:B------:R-:W-:-:S09]  /*4160*/  ULEA UR6, UR5, UR6, 0x18 ;  /* 0x0000000605067291 */ /* 0x000fd2000f8ec0ff */
[----:B------:R1:W-:Y:S03]  /*4170*/  @P6 STS.U8 [UR6], R6 ;  /* 0x00000006ff006988 */ /* 0x0003e60008000006 */
.L_x_5:
[----:B------:R-:W-:Y:S01]  /*4180*/  UIADD3 UR12, UPT, UPT, UR10, UR4, URZ ;  /* 0x000000040a0c7290 */ /* 0x000fe2000fffe0ff */
[----:B------:R-:W-:Y:S01]  /*4190*/  LEA.HI.X.SX32 R13, R3, R39, 0x1, P1 ;  /* 0x00000027030d7211 */ /* 0x000fe200008f0eff */
[----:B------:R-:W-:Y:S01]  /*41a0*/  VOTEU.ALL UP1, P2 ;  /* 0x0000000000ff7886 */ /* 0x000fe20001020000 */
[----:B------:R-:W-:Y:S01]  /*41b0*/  UMOV UR4, 0x1 ;  /* 0x0000000100047882 */ /* 0x000fe20000000000 */
[----:B------:R-:W-:Y:S01]  /*41c0*/  VOTEU.ALL UP2, P2 ;  /* 0x0000000000ff7886 */ /* 0x000fe20001040000 */
[----:B------:R-:W-:Y:S01]  /*41d0*/  LOP3.LUT R5, R5, 0xff, RZ, 0xc0, !PT ;  /* 0x000000ff05057812 */ /* 0x000fe200078ec0ff */
[----:B------:R-:W-:Y:S01]  /*41e0*/  IMAD.SHL.U32 R3, R54, 0x2, RZ ;  /* 0x0000000236037824 */ /* 0x000fe200078e00ff */
[----:B------:R-:W-:-:S04]  /*41f0*/  @!UP1 UIADD3 UR14, UPT, UPT, -UR4, 0x100000, URZ ;  /* 0x00100000040e9890 */ /* 0x000fc8000fffe1ff */
[----:B------:R-:W-:Y:S02]  /*4200*/  @!UP1 USHF.L.U32 UR15, UR14, 0xb, URZ ;  /* 0x0000000b0e0f9899 */ /* 0x000fe400080006ff */
[----:B------:R-:W-:Y:S01]  /*4210*/  @!UP1 USHF.L.U32 UR14, UR14, 0x1, URZ ;  /* 0x000000010e0e9899 */ /* 0x000fe200080006ff */
[----:B------:R-:W-:Y:S01]  /*4220*/  PRMT R57, RZ, 0x7610, R57 ;  /* 0x00007610ff397816 */ /* 0x000fe20000000039 */
[----:B------:R-:W-:Y:S01]  /*4230*/  STTM.x64 tmem[UR12], RZ ;  /* 0x000000ff000079ed */ /* 0x000fe2000834000c */
[----:B------:R-:W-:Y:S01]  /*4240*/  STTM.x64 tmem[UR12+0x40], RZ ;  /* 0x000040ff000079ed */ /* 0x000fe2000834000c */
[----:B------:R-:W-:Y:S01]  /*4250*/  STTM.x64 tmem[UR12+0x80], RZ ;  /* 0x000080ff000079ed */ /* 0x000fe2000834000c */
[----:B------:R-:W-:Y:S01]  /*4260*/  STTM.x64 tmem[UR12+0xc0], RZ ;  /* 0x0000c0ff000079ed */ /* 0x000fe2000834000c */
[----:B------:R-:W2:Y:S02]  /*4270*/  FENCE.VIEW.ASYNC.T ;  /* 0x00000000000073c6 */ /* 0x000ea40000000200 */
[----:B--2---:R-:W-:Y:S01]  /*4280*/  BAR.SYNC.DEFER_BLOCKING 0x0 ;  /* 0x0000000000007b1d */ /* 0x004fe20000010000 */
[----:B------:R-:W-:Y:S01]  /*4290*/  ISETP.GE.U32.AND P1, PT, R8, 0x7fffffe0, PT ;  /* 0x7fffffe00800780c */ /* 0x000fe20003f26070 */
[----:B------:R-:W-:Y:S01]  /*42a0*/  IMAD.IADD R4, R4, 0x1, R5 ;  /* 0x0000000104047824 */ /* 0x000fe200078e0205 */
[----:B------:R-:W-:-:S02]  /*42b0*/  PRMT R11, RZ, 0x7610, R11 ;  /* 0x00007610ff0b7816 */ /* 0x000fc4000000000b */
[----:B------:R-:W-:Y:S02]  /*42c0*/  PRMT R58, RZ, 0x7610, R58 ;  /* 0x00007610ff3a7816 */ /* 0x000fe4000000003a */
[----:B------:R-:W-:Y:S01]  /*42d0*/  PRMT R53, RZ, 0x7610, R53 ;  /* 0x00007610ff357816 */ /* 0x000fe20000000035 */
[----:B------:R-:W-:Y:S01]  /*42e0*/  IMAD R19, R54, 0x22, RZ ;  /* 0x0000002236137824 */ /* 0x000fe200078e02ff */
[----:B------:R-:W-:Y:S01]  /*42f0*/  LOP3.LUT R50, R4, 0xffff, RZ, 0xc0, !PT ;  /* 0x0000ffff04327812 */ /* 0x000fe200078ec0ff */
[C---:B------:R-:W-:Y:S01]  /*4300*/  IMAD R15, R54.reuse, 0x11, RZ ;  /* 0x00000011360f7824 */ /* 0x040fe200078e02ff */
[----:B------:R-:W-:Y:S01]  /*4310*/  PRMT R37, RZ, 0x7610, R37 ;  /* 0x00007610ff257816 */ /* 0x000fe20000000025 */
[C---:B------:R-:W-:Y:S02]  /*4320*/  IMAD R21, R54.reuse, 0x9, RZ ;  /* 0x0000000936157824 */ /* 0x040fe400078e02ff */
[----:B------:R-:W-:Y:S01]  /*4330*/  IMAD.SHL.U32 R20, R54, 0x4, RZ ;  /* 0x0000000436147824 */ /* 0x000fe200078e00ff */
[----:B------:R-:W-:-:S02]  /*4340*/  PRMT R44, RZ, 0x7610, R44 ;  /* 0x00007610ff2c7816 */ /* 0x000fc4000000002c */
[----:B------:R-:W-:Y:S01]  /*4350*/  PRMT R51, RZ, 0x7610, R51 ;  /* 0x00007610ff337816 */ /* 0x000fe20000000033 */
[C---:B------:R-:W-:Y:S01]  /*4360*/  IMAD.SHL.U32 R22, R54.reuse, 0x8, RZ ;  /* 0x0000000836167824 */ /* 0x040fe200078e00ff */
[----:B------:R-:W-:Y:S01]  /*4370*/  PRMT R47, RZ, 0x7610, R47 ;  /* 0x00007610ff2f7816 */ /* 0x000fe2000000002f */
[C---:B------:R-:W-:Y:S02]  /*4380*/  IMAD R23, R54.reuse, 0xa, RZ ;  /* 0x0000000a36177824 */ /* 0x040fe400078e02ff */
[----:B------:R-:W-:Y:S01]  /*4390*/  IMAD R24, R54, 0x5, RZ ;  /* 0x0000000536187824 */ /* 0x000fe200078e02ff */
[----:B------:R-:W-:Y:S01]  /*43a0*/  PRMT R52, RZ, 0x7610, R52 ;  /* 0x00007610ff347816 */ /* 0x000fe20000000034 */
[----:B------:R-:W2:Y:S02]  /*43b0*/  FENCE.VIEW.ASYNC.S ;  /* 0x00000000000073c6 */ /* 0x000ea40000000000 */
[----:B--2---:R2:W3:Y:S02]  /*43c0*/  @!UP2 SYNCS.EXCH.64 URZ, [UR8], UR14 ;  /* 0x0000000e08ffa5b2 */ /* 0x0044e40008000100 */
[----:B---3--:R-:W-:Y:S01]  /*43d0*/  BAR.SYNC.DEFER_BLOCKING 0x0 ;  /* 0x0000000000007b1d */ /* 0x008fe20000010000 */
[----:B-1----:R-:W-:-:S02]  /*43e0*/  SHF.R.U32.HI R6, RZ, 0xf, R50 ;  /* 0x0000000fff067819 */ /* 0x002fc40000011632 */
[C---:B------:R-:W-:Y:S02]  /*43f0*/  LEA R8, P6, R54.reuse, R38, 0x2 ;  /* 0x0000002636087211 */ /* 0x040fe400078c10ff */
[----:B------:R-:W-:Y:S01]  /*4400*/  PRMT R36, RZ, 0x7610, R36 ;  /* 0x00007610ff247816 */ /* 0x000fe20000000024 */
[C---:B------:R-:W-:Y:S01]  /*4410*/  IMAD R27, R54.reuse, 0x2a, RZ ;  /* 0x0000002a361b7824 */ /* 0x040fe200078e02ff */
[----:B------:R-:W-:Y:S02]  /*4420*/  LEA.HI.X.SX32 R9, R3, R39, 0x1, P6 ;  /* 0x0000002703097211 */ /* 0x000fe400030f0eff */
[----:B------:R-:W-:Y:S01]  /*4430*/  PRMT R42, RZ, 0x7610, R42 ;  /* 0x00007610ff2a7816 */ /* 0x000fe2000000002a */
[C---:B------:R-:W-:Y:S01]  /*4440*/  IMAD R25, R54.reuse, 0xb, RZ ;  /* 0x0000000b36197824 */ /* 0x040fe200078e02ff */
[----:B------:R-:W-:Y:S01]  /*4450*/  PRMT R45, RZ, 0x7610, R45 ;  /* 0x00007610ff2d7816 */ /* 0x000fe2000000002d */
[C---:B------:R-:W-:Y:S02]  /*4460*/  IMAD R41, R54.reuse, 0x2e, RZ ;  /* 0x0000002e36297824 */ /* 0x040fe400078e02ff */
[C---:B------:R-:W-:Y:S01]  /*4470*/  IMAD R31, R54.reuse, 0x2c, RZ ;  /* 0x0000002c361f7824 */ /* 0x040fe200078e02ff */
[----:B------:R-:W-:Y:S01]  /*4480*/  PRMT R48, RZ, 0x7610, R48 ;  /* 0x00007610ff307816 */ /* 0x000fe20000000030 */
[----:B------:R-:W-:-:S02]  /*4490*/  IMAD R28, R54, 0x3, RZ ;  /* 0x00000003361c7824 */ /* 0x000fc400078e02ff */
[C---:B------:R-:W-:Y:S01]  /*44a0*/  IMAD R71, R54.reuse, 0x30, RZ ;  /* 0x0000003036477824 */ /* 0x040fe200078e02ff */
[----:B------:R-:W-:Y:S01]  /*44b0*/  PRMT R56, RZ, 0x7610, R56 ;  /* 0x00007610ff387816 */ /* 0x000fe20000000038 */
[C---:B------:R-:W-:Y:S02]  /*44c0*/  IMAD R43, R54.reuse, 0x1a, RZ ;  /* 0x0000001a362b7824 */ /* 0x040fe400078e02ff */
[C---:B------:R-:W-:Y:S01]  /*44d0*/  IMAD R29, R54.reuse, 0xe, RZ ;  /* 0x0000000e361d7824 */ /* 0x040fe200078e02ff */
[----:B------:R-:W-:Y:S01]  /*44e0*/  PRMT R49, RZ, 0x7610, R49 ;  /* 0x00007610ff317816 */ /* 0x000fe20000000031 */
[----:B0-----:R-:W5:Y:S01]  /*44f0*/  @!P1 LDG.E.U16 R57, desc[UR22][R38.64] ;  /* 0x0000001626399981 */ /* 0x001f62000c1e1500 */
[----:B------:R-:W-:Y:S01]  /*4500*/  IADD3 R4, P1, PT, R3, R38, RZ ;  /* 0x0000002603047210 */ /* 0x000fe20007f3e0ff */
[C---:B------:R-:W-:Y:S01]  /*4510*/  IMAD R77, R54.reuse, 0x34, RZ ;  /* 0x00000034364d7824 */ /* 0x040fe200078e02ff */
[----:B------:R-:W0:Y:S01]  /*4520*/  LDCU UR5, c[0x0][0x3b0] ;  /* 0x00007600ff0577ac */ /* 0x000e220008000800 */
[----:B------:R1:W5:Y:S01]  /*4530*/  @!P3 LDG.E.U16 R11, desc[UR22][R12.64] ;  /* 0x000000160c0bb981 */ /* 0x000362000c1e1500 */
[----:B------:R-:W-:-:S02]  /*4540*/  LEA.HI.X.SX32 R5, R54, R39, 0x1, P1 ;  /* 0x0000002736057211 */ /* 0x000fc400008f0eff */
[----:B------:R-:W-:Y:S01]  /*4550*/  LOP3.LUT P3, RZ, R6, 0x1, RZ, 0xc0, !PT ;  /* 0x0000000106ff7812 */ /* 0x000fe2000786c0ff */
[----:B------:R3:W5:Y:S01]  /*4560*/  @!P5 LDG.E.U16 R53, desc[UR22][R8.64] ;  /* 0x000000160835d981 */ /* 0x000762000c1e1500 */
[----:B------:R-:W-:-:S03]  /*4570*/  SHF.R.U32.HI R6, RZ, 0xe, R50 ;  /* 0x0000000eff067819 */ /* 0x000fc60000011632 */
[----:B------:R4:W5:Y:S01]  /*4580*/  @!P4 LDG.E.U16 R58, desc[UR22][R4.64] ;  /* 0x00000016043ac981 */ /* 0x000962000c1e1500 */
[----:B------:R-:W-:Y:S01]  /*4590*/  LOP3.LUT P1, RZ, R6, 0x1, RZ, 0xc0, !PT ;  /* 0x0000000106ff7812 */ /* 0x000fe2000782c0ff */
[C---:B-1----:R-:W-:Y:S01]  /*45a0*/  IMAD.SHL.U32 R13, R54.reuse, 0x10, RZ ;  /* 0x00000010360d7824 */ /* 0x042fe200078e00ff */
[-C--:B------:R-:W-:Y:S01]  /*45b0*/  LEA R16, P4, R54, R38.reuse, 0x5 ;  /* 0x0000002636107211 */ /* 0x080fe200078828ff */
[----:B------:R-:W-:Y:S01]  /*45c0*/  VIADD R6, R10, 0xfffffffb ;  /* 0xfffffffb0a067836 */ /* 0x000fe20000000000 */
[----:B------:R-:W-:Y:S02]  /*45d0*/  IADD3 R18, P5, PT, R19, R38, RZ ;  /* 0x0000002613127210 */ /* 0x000fe40007fbe0ff */
[-C--:B------:R-:W-:Y:S02]  /*45e0*/  LEA.HI.X.SX32 R17, R13, R39.reuse, 0x1, P4 ;  /* 0x000000270d117211 */ /* 0x080fe400020f0eff */
[----:B------:R-:W-:Y:S01]  /*45f0*/  ISETP.GE.U32.AND P4, PT, R6, 0x7fffffdc, PT ;  /* 0x7fffffdc0600780c */ /* 0x000fe20003f86070 */
[----:B------:R-:W-:Y:S01]  /*4600*/  VIADD R6, R10, 0xfffffff6 ;  /* 0xfffffff60a067836 */ /* 0x000fe20000000000 */
[----:B------:R-:W-:Y:S01]  /*4610*/  LEA.HI.X.SX32 R19, R15, R39, 0x1, P5 ;  /* 0x000000270f137211 */ /* 0x000fe200028f0eff */
[----:B---3--:R-:W-:Y:S01]  /*4620*/  IMAD R9, R54, 0x12, RZ ;  /* 0x0000001236097824 */ /* 0x008fe200078e02ff */
[----:B------:R-:W-:-:S02]  /*4630*/  PRMT R12, RZ, 0x7610, R12 ;  /* 0x00007610ff0c7816 */ /* 0x000fc4000000000c */
[----:B------:R-:W-:Y:S01]  /*4640*/  ISETP.GE.U32.AND P5, PT, R6, 0x7fffffd7, PT ;  /* 0x7fffffd70600780c */ /* 0x000fe20003fa6070 */
[----:B------:R-:W5:Y:S01]  /*4650*/  @P1 LDG.E.U16 R37, desc[UR22][R18.64] ;  /* 0x0000001612251981 */ /* 0x000f62000c1e1500 */
[-C--:B------:R-:W-:Y:S01]  /*4660*/  IADD3 R14, P6, PT, R9, R38.reuse, RZ ;  /* 0x00000026090e7210 */ /* 0x080fe20007fde0ff */
[----:B------:R-:W-:Y:S01]  /*4670*/  VIADD R6, R10, 0xfffffff7 ;  /* 0xfffffff70a067836 */ /* 0x000fe20000000000 */
[----:B----4-:R-:W-:Y:S01]  /*4680*/  LEA R4, P1, R54, R38, 0x3 ;  /* 0x0000002636047211 */ /* 0x010fe200078218ff */
[----:B------:R1:W5:Y:S01]  /*4690*/  @P3 LDG.E.U16 R12, desc[UR22][R16.64] ;  /* 0x00000016100c3981 */ /* 0x000362000c1e1500 */
[----:B------:R-:W-:Y:S02]  /*46a0*/  SHF.R.U32.HI R8, RZ, 0xd, R50 ;  /* 0x0000000dff087819 */ /* 0x000fe40000011632 */
[-C--:B------:R-:W-:Y:S02]  /*46b0*/  LEA.HI.X.SX32 R15, R21, R39.reuse, 0x1, P6 ;  /* 0x00000027150f7211 */ /* 0x080fe400030f0eff */
[----:B------:R-:W-:-:S02]  /*46c0*/  LEA.HI.X.SX32 R5, R20, R39, 0x1, P1 ;  /* 0x0000002714057211 */ /* 0x000fc400008f0eff */
[----:B------:R-:W-:Y:S01]  /*46d0*/  ISETP.GE.U32.AND P3, PT, R6, 0x7fffffd8, PT ;  /* 0x7fffffd80600780c */ /* 0x000fe20003f66070 */
[----:B------:R3:W5:Y:S01]  /*46e0*/  @!P5 LDG.E.U16 R44, desc[UR22][R14.64] ;  /* 0x000000160e2cd981 */ /* 0x000762000c1e1500 */
[----:B-1----:R-:W-:Y:S01]  /*46f0*/  IMAD R17, R54, 0x24, RZ ;  /* 0x0000002436117824 */ /* 0x002fe200078e02ff */
[----:B------:R-:W-:Y:S02]  /*4700*/  LOP3.LUT P1, RZ, R8, 0x1, RZ, 0xc0, !PT ;  /* 0x0000000108ff7812 */ /* 0x000fe4000782c0ff */
[----:B------:R1:W5:Y:S01]  /*4710*/  @!P4 LDG.E.U16 R51, desc[UR22][R4.64] ;  /* 0x000000160433c981 */ /* 0x000362000c1e1500 */
[-C--:B------:R-:W-:Y:S02]  /*4720*/  LEA R8, P4, R54, R38.reuse, 0x4 ;  /* 0x0000002636087211 */ /* 0x080fe400078820ff */
[----:B------:R-:W-:Y:S01]  /*4730*/  IADD3 R16, P5, PT, R17, R38, RZ ;  /* 0x0000002611107210 */ /* 0x000fe20007fbe0ff */
[----:B------:R-:W-:Y:S01]  /*4740*/  VIADD R6, R10, 0xfffffffa ;  /* 0xfffffffa0a067836 */ /* 0x000fe20000000000 */
[----:B------:R-:W-:-:S02]  /*4750*/  SHF.R.U32.HI R18, RZ, 0xc, R50 ;  /* 0x0000000cff127819 */ /* 0x000fc40000011632 */
[-C--:B------:R-:W-:Y:S01]  /*4760*/  LEA.HI.X.SX32 R17, R9, R39.reuse, 0x1, P5 ;  /* 0x0000002709117211 */ /* 0x080fe200028f0eff */
[----:B---3--:R-:W-:Y:S01]  /*4770*/  IMAD R15, R54, 0x26, RZ ;  /* 0x00000026360f7824 */ /* 0x008fe200078e02ff */
[----:B------:R-:W-:Y:S02]  /*4780*/  PRMT R13, RZ, 0x7610, R13 ;  /* 0x00007610ff0d7816 */ /* 0x000fe4000000000d */
[----:B------:R-:W-:Y:S02]  /*4790*/  LEA.HI.X.SX32 R9, R22, R39, 0x1, P4 ;  /* 0x0000002716097211 */ /* 0x000fe400020f0eff */
[----:B------:R-:W-:Y:S01]  /*47a0*/  ISETP.GE.U32.AND P5, PT, R6, 0x7fffffdb, PT ;  /* 0x7fffffdb0600780c */ /* 0x000fe20003fa6070 */
[----:B-1----:R-:W-:Y:S01]  /*47b0*/  IMAD R5, R54, 0x13, RZ ;  /* 0x0000001336057824 */ /* 0x002fe200078e02ff */
[----:B------:R-:W-:Y:S01]  /*47c0*/  LOP3.LUT P4, RZ, R18, 0x1, RZ, 0xc0, !PT ;  /* 0x0000000112ff7812 */ /* 0x000fe2000788c0ff */
[----:B------:R-:W5:Y:S01]  /*47d0*/  @!P3 LDG.E.U16 R47, desc[UR22][R8.64] ;  /* 0x00000016082fb981 */ /* 0x000f62000c1e1500 */
[----:B------:R-:W-:-:S03]  /*47e0*/  IADD3 R14, P3, PT, R15, R38, RZ ;  /* 0x000000260f0e7210 */ /* 0x000fc60007f7e0ff */
[----:B------:R1:W5:Y:S01]  /*47f0*/  @P1 LDG.E.U16 R13, desc[UR22][R16.64] ;  /* 0x00000016100d1981 */ /* 0x000362000c1e1500 */
[-C--:B------:R-:W-:Y:S01]  /*4800*/  IADD3 R4, P1, PT, R23, R38.reuse, RZ ;  /* 0x0000002617047210 */ /* 0x080fe20007f3e0ff */
[----:B------:R-:W-:Y:S01]  /*4810*/  VIADD R6, R10, 0xfffffff5 ;  /* 0xfffffff50a067836 */ /* 0x000fe20000000000 */
[----:B------:R-:W-:Y:S02]  /*4820*/  SHF.R.U32.HI R18, RZ, 0xb, R50 ;  /* 0x0000000bff127819 */ /* 0x000fe40000011632 */
[-C--:B------:R-:W-:Y:S01]  /*4830*/  LEA.HI.X.SX32 R15, R5, R39.reuse, 0x1, P3 ;  /* 0x00000027050f7211 */ /* 0x080fe200018f0eff */
[----:B------:R-:W-:Y:S01]  /*4840*/  IMAD R19, R54, 0x28, RZ ;  /* 0x0000002836137824 */ /* 0x000fe200078e02ff */
[----:B------:R-:W-:Y:S02]  /*4850*/  LEA.HI.X.SX32 R5, R24, R39, 0x1, P1 ;  /* 0x0000002718057211 */ /* 0x000fe400008f0eff */
[----:B------:R-:W-:Y:S01]  /*4860*/  LOP3.LUT P1, RZ, R18, 0x1, RZ, 0xc0, !PT ;  /* 0x0000000112ff7812 */ /* 0x000fe2000782c0ff */
[----:B-1----:R-:W-:Y:S01]  /*4870*/  IMAD R17, R54, 0x14, RZ ;  /* 0x0000001436117824 */ /* 0x002fe200078e02ff */
[----:B------:R-:W-:Y:S01]  /*4880*/  ISETP.GE.U32.AND P3, PT, R6, 0x7fffffd6, PT ;  /* 0x7fffffd60600780c */ /* 0x000fe20003f66070 */
[----:B------:R-:W5:Y:S01]  /*4890*/  @!P5 LDG.E.U16 R52, desc[UR22][R4.64] ;  /* 0x000000160434d981 */ /* 0x000f62000c1e1500 */
[----:B------:R-:W-:Y:S01]  /*48a0*/  IADD3 R18, P5, PT, R19, R38, RZ ;  /* 0x0000002613127210 */ /* 0x000fe20007fbe0ff */
[----:B------:R-:W-:-:S02]  /*48b0*/  VIADD R6, R10, 0xfffffff4 ;  /* 0xfffffff40a067836 */ /* 0x000fc40000000000 */
[----:B------:R1:W5:Y:S01]  /*48c0*/  @P4 LDG.E.U16 R36, desc[UR22][R14.64] ;  /* 0x000000160e244981 */ /* 0x000362000c1e1500 */
[C---:B------:R-:W-:Y:S02]  /*48d0*/  IADD3 R8, P4, PT, R17.reuse, R38, RZ ;  /* 0x0000002611087210 */ /* 0x040fe40007f9e0ff */
[-C--:B------:R-:W-:Y:S02]  /*48e0*/  LEA.HI.X.SX32 R19, R17, R39.reuse, 0x1, P5 ;  /* 0x0000002711137211 */ /* 0x080fe400028f0eff */
[----:B------:R-:W-:Y:S02]  /*48f0*/  LEA.HI.X.SX32 R9, R23, R39, 0x1, P4 ;  /* 0x0000002717097211 */ /* 0x000fe400020f0eff */
[----:B-1----:R-:W-:Y:S01]  /*4900*/  PRMT R14, RZ, 0x7610, R14 ;  /* 0x00007610ff0e7816 */ /* 0x002fe2000000000e */
[C---:B------:R-:W-:Y:S01]  /*4910*/  IMAD R15, R54.reuse, 0x16, RZ ;  /* 0x00000016360f7824 */ /* 0x040fe200078e02ff */
[----:B------:R-:W-:Y:S01]  /*4920*/  SHF.R.U32.HI R16, RZ, 0xa, R50 ;  /* 0x0000000aff107819 */ /* 0x000fe20000011632 */
[----:B------:R-:W-:Y:S01]  /*4930*/  IMAD R5, R54, 0x15, RZ ;  /* 0x0000001536057824 */ /* 0x000fe200078e02ff */
[----:B------:R-:W-:Y:S01]  /*4940*/  ISETP.GE.U32.AND P4, PT, R6, 0x7fffffd5, PT ;  /* 0x7fffffd50600780c */ /* 0x000fe20003f86070 */
[----:B------:R1:W5:Y:S01]  /*4950*/  @!P3 LDG.E.U16 R42, desc[UR22][R8.64] ;  /* 0x00000016082ab981 */ /* 0x000362000c1e1500 */
[----:B------:R-:W-:-:S03]  /*4960*/  LOP3.LUT P5, RZ, R16, 0x1, RZ, 0xc0, !PT ;  /* 0x0000000110ff7812 */ /* 0x000fc600078ac0ff */
[----:B------:R3:W5:Y:S01]  /*4970*/  @P1 LDG.E.U16 R14, desc[UR22][R18.64] ;  /* 0x00000016120e1981 */ /* 0x000762000c1e1500 */
[-C--:B------:R-:W-:Y:S02]  /*4980*/  IADD3 R26, P1, PT, R27, R38.reuse, RZ ;  /* 0x000000261b1a7210 */ /* 0x080fe40007f3e0ff */
[-C--:B------:R-:W-:Y:S02]  /*4990*/  IADD3 R4, P3, PT, R15, R38.reuse, RZ ;  /* 0x000000260f047210 */ /* 0x080fe40007f7e0ff */
[--C-:B------:R-:W-:Y:S02]  /*49a0*/  SHF.R.U32.HI R16, RZ, 0x8, R50.reuse ;  /* 0x00000008ff107819 */ /* 0x100fe40000011632 */
[-C--:B------:R-:W-:Y:S02]  /*49b0*/  LEA.HI.X.SX32 R27, R5, R39.reuse, 0x1, P1 ;  /* 0x00000027051b7211 */ /* 0x080fe400008f0eff */
[----:B------:R-:W-:Y:S02]  /*49c0*/  LEA.HI.X.SX32 R5, R25, R39, 0x1, P3 ;  /* 0x0000002719057211 */ /* 0x000fe400018f0eff */
[----:B------:R-:W-:Y:S01]  /*49d0*/  LOP3.LUT P3, RZ, R16, 0x1, RZ, 0xc0, !PT ;  /* 0x0000000110ff7812 */ /* 0x000fe2000786c0ff */
[----:B-1----:R-:W-:Y:S01]  /*49e0*/  IMAD R9, R54, 0x17, RZ ;  /* 0x0000001736097824 */ /* 0x002fe200078e02ff */
[----:B------:R-:W-:Y:S01]  /*49f0*/  PRMT R17, RZ, 0x7610, R17 ;  /* 0x00007610ff117816 */ /* 0x000fe20000000011 */
[----:B------:R-:W5:Y:S01]  /*4a00*/  @!P4 LDG.E.U16 R45, desc[UR22][R4.64] ;  /* 0x00000016042dc981 */ /* 0x000f62000c1e1500 */
[----:B------:R-:W-:Y:S01]  /*4a10*/  IADD3 R40, P6, PT, R41, R38, RZ ;  /* 0x0000002629287210 */ /* 0x000fe20007fde0ff */
[----:B------:R-:W-:Y:S01]  /*4a20*/  VIADD R8, R10, 0xfffffff9 ;  /* 0xfffffff90a087836 */ /* 0x000fe20000000000 */
[----:B------:R-:W-:-:S02]  /*4a30*/  SHF.R.U32.HI R6, RZ, 0x9, R50 ;  /* 0x00000009ff067819 */ /* 0x000fc40000011632 */
[----:B------:R-:W-:Y:S01]  /*4a40*/  IADD3 R30, P4, PT, R31, R38, RZ ;  /* 0x000000261f1e7210 */ /* 0x000fe20007f9e0ff */
[----:B------:R1:W5:Y:S01]  /*4a50*/  @P5 LDG.E.U16 R17, desc[UR22][R26.64] ;  /* 0x000000161a115981 */ /* 0x000362000c1e1500 */
[----:B---3--:R-:W-:Y:S02]  /*4a60*/  PRMT R18, RZ, 0x7610, R18 ;  /* 0x00007610ff127816 */ /* 0x008fe40000000012 */
[-C--:B------:R-:W-:Y:S02]  /*4a70*/  LEA.HI.X.SX32 R41, R9, R39.reuse, 0x1, P6 ;  /* 0x0000002709297211 */ /* 0x080fe400030f0eff */
[----:B------:R-:W-:Y:S02]  /*4a80*/  LOP3.LUT P1, RZ, R6, 0x1, RZ, 0xc0, !PT ;  /* 0x0000000106ff7812 */ /* 0x000fe4000782c0ff */
[----:B------:R-:W-:Y:S01]  /*4a90*/  LEA.HI.X.SX32 R31, R15, R39, 0x1, P4 ;  /* 0x000000270f1f7211 */ /* 0x000fe200020f0eff */
[----:B------:R-:W5:Y:S01]  /*4aa0*/  @P3 LDG.E.U16 R18, desc[UR22][R40.64] ;  /* 0x0000001628123981 */ /* 0x000f62000c1e1500 */
[----:B------:R-:W-:Y:S01]  /*4ab0*/  ISETP.GE.U32.AND P4, PT, R8, 0x7fffffda, PT ;  /* 0x7fffffda0800780c */ /* 0x000fe20003f86070 */
[----:B-1----:R-:W-:-:S02]  /*4ac0*/  IMAD R27, R54, 0xc, RZ ;  /* 0x0000000c361b7824 */ /* 0x002fc400078e02ff */
[----:B------:R-:W-:Y:S01]  /*4ad0*/  IMAD R26, R54, 0x6, RZ ;  /* 0x00000006361a7824 */ /* 0x000fe200078e02ff */
[----:B------:R-:W-:Y:S02]  /*4ae0*/  PRMT R15, RZ, 0x7610, R15 ;  /* 0x00007610ff0f7816 */ /* 0x000fe4000000000f */
[-C--:B------:R-:W-:Y:S01]  /*4af0*/  IADD3 R8, P3, PT, R27, R38.reuse, RZ ;  /* 0x000000261b087210 */ /* 0x080fe20007f7e0ff */
[----:B------:R-:W-:Y:S01]  /*4b00*/  VIADD R6, R10, 0xfffffffc ;  /* 0xfffffffc0a067836 */ /* 0x000fe20000000000 */
[----:B------:R-:W-:Y:S01]  /*4b10*/  SHF.R.U32.HI R16, RZ, 0x7, R50 ;  /* 0x00000007ff107819 */ /* 0x000fe20000011632 */
[----:B------:R-:W-:Y:S01]  /*4b20*/  IMAD R19, R54, 0x18, RZ ;  /* 0x0000001836137824 */ /* 0x000fe200078e02ff */
[----:B------:R-:W-:Y:S01]  /*4b30*/  LEA.HI.X.SX32 R9, R26, R39, 0x1, P3 ;  /* 0x000000271a097211 */ /* 0x000fe200018f0eff */
[----:B------:R1:W5:Y:S01]  /*4b40*/  @P1 LDG.E.U16 R15, desc[UR22][R30.64] ;  /* 0x000000161e0f1981 */ /* 0x000362000c1e1500 */
[----:B------:R-:W-:Y:S01]  /*4b50*/  ISETP.GE.U32.AND P5, PT, R6, 0x7fffffdd, PT ;  /* 0x7fffffdd0600780c */ /* 0x000fe20003fa6070 */
[----:B------:R-:W-:Y:S01]  /*4b60*/  VIADD R6, R10, 0xfffffff3 ;  /* 0xfffffff30a067836 */ /* 0x000fe20000000000 */
[-C--:B------:R-:W-:Y:S01]  /*4b70*/  IADD3 R4, P1, PT, R26, R38.reuse, RZ ;  /* 0x000000261a047210 */ /* 0x080fe20007f3e0ff */
[----:B------:R3:W5:Y:S01]  /*4b80*/  @!P4 LDG.E.U16 R48, desc[UR22][R8.64] ;  /* 0x000000160830c981 */ /* 0x000762000c1e1500 */
[----:B------:R-:W-:Y:S01]  /*4b90*/  LOP3.LUT P3, RZ, R16, 0x1, RZ, 0xc0, !PT ;  /* 0x0000000110ff7812 */ /* 0x000fe2000786c0ff */
[----:B------:R-:W-:Y:S01]  /*4ba0*/  VIADD R16, R10, 0xfffffff2 ;  /* 0xfffffff20a107836 */ /* 0x000fe20000000000 */
[----:B------:R-:W-:-:S02]  /*4bb0*/  IADD3 R60, P4, PT, R19, R38, RZ ;  /* 0x00000026133c7210 */ /* 0x000fc40007f9e0ff */
[-C--:B------:R-:W-:Y:S02]  /*4bc0*/  LEA.HI.X.SX32 R5, R28, R39.reuse, 0x1, P1 ;  /* 0x000000271c057211 */ /* 0x080fe400008f0eff */
[----:B------:R-:W-:Y:S02]  /*4bd0*/  IADD3 R70, P6, PT, R71, R38, RZ ;  /* 0x0000002647467210 */ /* 0x000fe40007fde0ff */
[----:B------:R-:W-:Y:S01]  /*4be0*/  ISETP.GE.U32.AND P1, PT, R6, 0x7fffffd4, PT ;  /* 0x7fffffd40600780c */ /* 0x000fe20003f26070 */
[----:B-1----:R-:W-:Y:S01]  /*4bf0*/  IMAD R31, R54, 0xd, RZ ;  /* 0x0000000d361f7824 */ /* 0x002fe200078e02ff */
[----:B------:R-:W-:Y:S01]  /*4c00*/  LEA.HI.X.SX32 R61, R27, R39, 0x1, P4 ;  /* 0x000000271b3d7211 */ /* 0x000fe200020f0eff */
[----:B------:R1:W5:Y:S01]  /*4c10*/  @!P5 LDG.E.U16 R56, desc[UR22][R4.64] ;  /* 0x000000160438d981 */ /* 0x000362000c1e1500 */
[----:B------:R-:W-:Y:S02]  /*4c20*/  ISETP.GE.U32.AND P4, PT, R16, 0x7fffffd3, PT ;  /* 0x7fffffd31000780c */ /* 0x000fe40003f86070 */
[----:B------:R-:W-:-:S02]  /*4c30*/  PRMT R16, RZ, 0x7610, R16 ;  /* 0x00007610ff107816 */ /* 0x000fc40000000010 */
[----:B------:R-:W-:Y:S01]  /*4c40*/  LEA.HI.X.SX32 R71, R19, R39, 0x1, P6 ;  /* 0x0000002713477211 */ /* 0x000fe200030f0eff */
[----:B------:R-:W-:Y:S01]  /*4c50*/  VIADD R6, R10, 0xfffffff8 ;  /* 0xfffffff80a067836 */ /* 0x000fe20000000000 */
[----:B------:R-:W-:-:S03]  /*4c60*/  PRMT R40, RZ, 0x7610, R40 ;  /* 0x00007610ff287816 */ /* 0x000fc60000000028 */
[----:B------:R4:W5:Y:S01]  /*4c70*/  @P3 LDG.E.U16 R16, desc[UR22][R70.64] ;  /* 0x0000001646103981 */ /* 0x000962000c1e1500 */
[-C--:B---3--:R-:W-:Y:S02]  /*4c80*/  IADD3 R8, P3, PT, R43, R38.reuse, RZ ;  /* 0x000000262b087210 */ /* 0x088fe40007f7e0ff */
[----:B------:R-:W-:Y:S01]  /*4c90*/  ISETP.GE.U32.AND P5, PT, R6, 0x7fffffd9, PT ;  /* 0x7fffffd90600780c */ /* 0x000fe20003fa6070 */
[----:B------:R3:W5:Y:S01]  /*4ca0*/  @!P1 LDG.E.U16 R40, desc[UR22][R60.64] ;  /* 0x000000163c289981 */ /* 0x000762000c1e1500 */
[----:B------:R-:W-:Y:S01]  /*4cb0*/  PRMT R41, RZ, 0x7610, R41 ;  /* 0x00007610ff297816 */ /* 0x000fe20000000029 */
[C---:B------:R-:W-:Y:S01]  /*4cc0*/  IMAD R30, R54.reuse, 0x7, RZ ;  /* 0x00000007361e7824 */ /* 0x040fe200078e02ff */
[----:B------:R-:W-:Y:S02]  /*4cd0*/  LEA.HI.X.SX32 R9, R31, R39, 0x1, P3 ;  /* 0x000000271f097211 */ /* 0x000fe400018f0eff */
[----:B-1----:R-:W-:Y:S01]  /*4ce0*/  IADD3 R4, P1, PT, R29, R38, RZ ;  /* 0x000000261d047210 */ /* 0x002fe20007f3e0ff */
[----:B----4-:R-:W-:-:S02]  /*4cf0*/  IMAD R71, R54, 0x32, RZ ;  /* 0x0000003236477824 */ /* 0x010fc400078e02ff */
[----:B------:R-:W5:Y:S01]  /*4d00*/  @!P4 LDG.E.U16 R41, desc[UR22][R8.64] ;  /* 0x000000160829c981 */ /* 0x000f62000c1e1500 */
[-C--:B------:R-:W-:Y:S01]  /*4d10*/  LEA.HI.X.SX32 R5, R30, R39.reuse, 0x1, P1 ;  /* 0x000000271e057211 */ /* 0x080fe200008f0eff */
[C---:B------:R-:W-:Y:S01]  /*4d20*/  IMAD R19, R54.reuse, 0x19, RZ ;  /* 0x0000001936137824 */ /* 0x040fe200078e02ff */
[-C--:B------:R-:W-:Y:S01]  /*4d30*/  IADD3 R70, P4, PT, R71, R38.reuse, RZ ;  /* 0x0000002647467210 */ /* 0x080fe20007f9e0ff */
[----:B------:R-:W-:Y:S02]  /*4d40*/  IMAD R75, R54, 0x36, RZ ;  /* 0x00000036364b7824 */ /* 0x000fe400078e02ff */
[----:B------:R-:W-:Y:S01]  /*4d50*/  VIADD R6, R10, 0xfffffff1 ;  /* 0xfffffff10a067836 */ /* 0x000fe20000000000 */
[----:B------:R1:W5:Y:S01]  /*4d60*/  @!P5 LDG.E.U16 R49, desc[UR22][R4.64] ;  /* 0x000000160431d981 */ /* 0x000362000c1e1500 */
[C---:B---3--:R-:W-:Y:S01]  /*4d70*/  IMAD R61, R54.reuse, 0x1b, RZ ;  /* 0x0000001b363d7824 */ /* 0x048fe200078e02ff */
[----:B------:R-:W-:Y:S01]  /*4d80*/  LEA.HI.X.SX32 R71, R19, R39, 0x1, P4 ;  /* 0x0000002713477211 */ /* 0x000fe200020f0eff */
[C---:B------:R-:W-:Y:S01]  /*4d90*/  IMAD R135, R54.reuse, 0x38, RZ ;  /* 0x0000003836877824 */ /* 0x040fe200078e02ff */
[-C--:B------:R-:W-:Y:S01]  /*4da0*/  IADD3 R76, P5, PT, R77, R38.reuse, RZ ;  /* 0x000000264d4c7210 */ /* 0x080fe20007fbe0ff */
[----:B------:R-:W-:Y:S01]  /*4db0*/  IMAD R137, R54, 0x3a, RZ ;  /* 0x0000003a36897824 */ /* 0x000fe200078e02ff */
[----:B------:R-:W-:-:S02]  /*4dc0*/  IADD3 R74, P4, PT, R75, R38, RZ ;  /* 0x000000264b4a7210 */ /* 0x000fc40007f9e0ff */
[----:B------:R-:W-:Y:S01]  /*4dd0*/  ISETP.GE.U32.AND P1, PT, R6, 0x7fffffd2, PT ;  /* 0x7fffffd20600780c */ /* 0x000fe20003f26070 */
[C---:B------:R-:W-:Y:S01]  /*4de0*/  IMAD R133, R54.reuse, 0x1c, RZ ;  /* 0x0000001c36857824 */ /* 0x040fe200078e02ff */
[----:B------:R-:W-:Y:S01]  /*4df0*/  SHF.R.U32.HI R6, RZ, 0x6, R50 ;  /* 0x00000006ff067819 */ /* 0x000fe20000011632 */
[C---:B-1----:R-:W-:Y:S01]  /*4e00*/  IMAD R5, R54.reuse, 0x3c, RZ ;  /* 0x0000003c36057824 */ /* 0x042fe200078e02ff */
[-C--:B------:R-:W-:Y:S01]  /*4e10*/  LEA.HI.X.SX32 R77, R43, R39.reuse, 0x1, P5 ;  /* 0x000000272b4d7211 */ /* 0x080fe200028f0eff */
[C---:B------:R-:W-:Y:S01]  /*4e20*/  IMAD R131, R54.reuse, 0x1d, RZ ;  /* 0x0000001d36837824 */ /* 0x040fe200078e02ff */
[----:B------:R-:W-:Y:S01]  /*4e30*/  LEA.HI.X.SX32 R75, R61, R39, 0x1, P4 ;  /* 0x000000273d4b7211 */ /* 0x000fe200020f0eff */
[----:B------:R-:W-:Y:S01]  /*4e40*/  IMAD R19, R54, 0x3e, RZ ;  /* 0x0000003e36137824 */ /* 0x000fe200078e02ff */
[-C--:B------:R-:W-:Y:S02]  /*4e50*/  IADD3 R4, P5, PT, R137, R38.reuse, RZ ;  /* 0x0000002689047210 */ /* 0x080fe40007fbe0ff */
[----:B------:R-:W-:-:S02]  /*4e60*/  IADD3 R60, P4, PT, R135, R38, RZ ;  /* 0x00000026873c7210 */ /* 0x000fc40007f9e0ff */
[----:B------:R-:W-:Y:S02]  /*4e70*/  LOP3.LUT P3, RZ, R6, 0x1, RZ, 0xc0, !PT ;  /* 0x0000000106ff7812 */ /* 0x000fe4000786c0ff */
[-C--:B------:R-:W-:Y:S02]  /*4e80*/  IADD3 R6, P6, PT, R5, R38.reuse, RZ ;  /* 0x0000002605067210 */ /* 0x080fe40007fde0ff */
[-C--:B------:R-:W-:Y:S02]  /*4e90*/  LEA.HI.X.SX32 R5, R131, R39.reuse, 0x1, P5 ;  /* 0x0000002783057211 */ /* 0x080fe400028f0eff */
[----:B------:R-:W-:Y:S02]  /*4ea0*/  LEA.HI.X.SX32 R61, R133, R39, 0x1, P4 ;  /* 0x00000027853d7211 */ /* 0x000fe400020f0eff */
[-C--:B------:R-:W-:Y:S02]  /*4eb0*/  IADD3 R8, P5, PT, R19, R38.reuse, RZ ;  /* 0x0000002613087210 */ /* 0x080fe40007fbe0ff */
[----:B------:R-:W-:-:S02]  /*4ec0*/  IADD3 R132, P4, PT, R133, R38, RZ ;  /* 0x0000002685847210 */ /* 0x000fc40007f9e0ff */
[----:B------:R-:W-:Y:S01]  /*4ed0*/  SHF.R.U32.HI R19, RZ, 0x4, R50 ;  /* 0x00000004ff137819 */ /* 0x000fe20000011632 */
[----:B------:R-:W-:Y:S01]  /*4ee0*/  IMAD R9, R54, 0x1f, RZ ;  /* 0x0000001f36097824 */ /* 0x000fe200078e02ff */
[----:B------:R-:W-:Y:S02]  /*4ef0*/  LEA.HI.X.SX32 R133, R29, R39, 0x1, P4 ;  /* 0x000000271d857211 */ /* 0x000fe400020f0eff */
[----:B------:R-:W-:Y:S02]  /*4f00*/  LOP3.LUT P4, RZ, R19, 0x1, RZ, 0xc0, !PT ;  /* 0x0000000113ff7812 */ /* 0x000fe4000788c0ff */
[----:B------:R-:W-:Y:S02]  /*4f10*/  PRMT R46, RZ, 0x7610, R46 ;  /* 0x00007610ff2e7816 */ /* 0x000fe4000000002e */
[--C-:B------:R-:W-:Y:S02]  /*4f20*/  SHF.R.U32.HI R43, RZ, 0x5, R50.reuse ;  /* 0x00000005ff2b7819 */ /* 0x100fe40000011632 */
[----:B------:R-:W-:-:S02]  /*4f30*/  SHF.R.U32.HI R38, RZ, 0x3, R50 ;  /* 0x00000003ff267819 */ /* 0x000fc40000011632 */
[----:B------:R-:W-:Y:S01]  /*4f40*/  LOP3.LUT R205, R33, 0x1f, RZ, 0xc0, !PT ;  /* 0x0000001f21cd7812 */ /* 0x000fe200078ec0ff */
[----:B------:R-:W5:Y:S01]  /*4f50*/  @!P1 LDG.E.U16 R46, desc[UR22][R132.64] ;  /* 0x00000016842e9981 */ /* 0x000f62000c1e1500 */
[----:B------:R-:W-:Y:S02]  /*4f60*/  LEA.HI.X.SX32 R9, R9, R39, 0x1, P5 ;  /* 0x0000002709097211 */ /* 0x000fe400028f0eff */
[----:B------:R-:W-:Y:S02]  /*4f70*/  LOP3.LUT P5, RZ, R43, 0x1, RZ, 0xc0, !PT ;  /* 0x000000012bff7812 */ /* 0x000fe400078ac0ff */
[----:B------:R-:W-:Y:S02]  /*4f80*/  PRMT R19, RZ, 0x7610, R19 ;  /* 0x00007610ff137816 */ /* 0x000fe40000000013 */
[----:B------:R-:W-:Y:S01]  /*4f90*/  PRMT R43, RZ, 0x7610, R43 ;  /* 0x00007610ff2b7816 */ /* 0x000fe2000000002b */
[----:B------:R-:W-:Y:S01]  /*4fa0*/  IMAD R131, R205, R55, RZ ;  /* 0x00000037cd837224 */ /* 0x000fe200078e02ff */
[----:B------:R-:W-:-:S02]  /*4fb0*/  LOP3.LUT P1, RZ, R38, 0x1, RZ, 0xc0, !PT ;  /* 0x0000000126ff7812 */ /* 0x000fc4000782c0ff */
[----:B------:R-:W-:Y:S01]  /*4fc0*/  LEA.HI.X.SX32 R7, R7, R39, 0x1, P6 ;  /* 0x0000002707077211 */ /* 0x000fe200030f0eff */
[----:B------:R1:W5:Y:S01]  /*4fd0*/  @P3 LDG.E.U16 R19, desc[UR22][R70.64] ;  /* 0x0000001646133981 */ /* 0x000362000c1e1500 */
[----:B------:R-:W-:Y:S01]  /*4fe0*/  SHF.R.U32.HI R39, RZ, 0x2, R50 ;  /* 0x00000002ff277819 */ /* 0x000fe20000011632 */
[----:B0-----:R-:W-:Y:S02]  /*4ff0*/  IMAD R62, R62, UR5, RZ ;  /* 0x000000053e3e7c24 */ /* 0x001fe4000f8e02ff */
[----:B------:R-:W5:Y:S01]  /*5000*/  @P4 LDG.E.U16 R43, desc[UR22][R74.64] ;  /* 0x000000164a2b4981 */ /* 0x000f62000c1e1500 */
[----:B------:R-:W-:Y:S02]  /*5010*/  LOP3.LUT P3, RZ, R39, 0x1, RZ, 0xc0, !PT ;  /* 0x0000000127ff7812 */ /* 0x000fe4000786c0ff */
[----:B------:R-:W-:Y:S02]  /*5020*/  PRMT R39, RZ, 0x7610, R39 ;  /* 0x00007610ff277816 */ /* 0x000fe40000000027 */
[----:B-1----:R-:W-:Y:S01]  /*5030*/  LEA R70, P4, R131, UR18, 0x1 ;  /* 0x0000001283467c11 */ /* 0x002fe2000f8808ff */
[----:B------:R-:W-:-:S02]  /*5040*/  IMAD R197, R59, UR5, RZ ;  /* 0x000000053bc57c24 */ /* 0x000fc4000f8e02ff */
[----:B------:R-:W-:Y:S01]  /*5050*/  IMAD R64, R64, UR5, RZ ;  /* 0x0000000540407c24 */ /* 0x000fe2000f8e02ff */
[----:B------:R-:W-:Y:S01]  /*5060*/  LEA.HI.X.SX32 R71, R131, UR19, 0x1, P4 ;  /* 0x0000001383477c11 */ /* 0x000fe2000a0f0eff */
[----:B------:R-:W-:Y:S01]  /*5070*/  IMAD R65, R65, UR5, RZ ;  /* 0x0000000541417c24 */ /* 0x000fe2000f8e02ff */
[-C--:B------:R-:W-:Y:S01]  /*5080*/  LEA R194, P6, R62, R70.reuse, 0x1 ;  /* 0x000000463ec27211 */ /* 0x080fe200078c08ff */
[----:B------:R0:W5:Y:S01]  /*5090*/  @P1 LDG.E.U16 R39, desc[UR22][R60.64] ;  /* 0x000000163c271981 */ /* 0x000162000c1e1500 */
[----:B------:R-:W-:Y:S01]  /*50a0*/  IMAD R63, R63, UR5, RZ ;  /* 0x000000053f3f7c24 */ /* 0x000fe2000f8e02ff */
[-C--:B------:R-:W-:Y:S01]  /*50b0*/  LEA R196, P1, R197, R70.reuse, 0x1 ;  /* 0x00000046c5c47211 */ /* 0x080fe200078208ff */
[----:B------:R-:W-:Y:S01]  /*50c0*/  IMAD R67, R67, UR5, RZ ;  /* 0x0000000543437c24 */ /* 0x000fe2000f8e02ff */
[----:B------:R-:W-:Y:S01]  /*50d0*/  LEA R190, P4, R64, R70, 0x1 ;  /* 0x0000004640be7211 */ /* 0x000fe200078808ff */
[----:B------:R-:W-:Y:S01]  /*50e0*/  IMAD R116, R116, UR5, RZ ;  /* 0x0000000574747c24 */ /* 0x000fe2000f8e02ff */
[----:B------:R-:W-:-:S02]  /*50f0*/  LEA.HI.X.SX32 R195, R62, R71, 0x1, P6 ;  /* 0x000000473ec37211 */ /* 0x000fc400030f0eff */
[-C--:B------:R-:W-:Y:S01]  /*5100*/  LEA R188, P6, R65, R70.reuse, 0x1 ;  /* 0x0000004641bc7211 */ /* 0x080fe200078c08ff */
[----:B------:R-:W-:Y:S01]  /*5110*/  IMAD R66, R66, UR5, RZ ;  /* 0x0000000542427c24 */ /* 0x000fe2000f8e02ff */
[-C--:B------:R-:W-:Y:S01]  /*5120*/  LEA.HI.X.SX32 R197, R197, R71.reuse, 0x1, P1 ;  /* 0x00000047c5c57211 */ /* 0x080fe200008f0eff */
[----:B------:R-:W-:Y:S01]  /*5130*/  IMAD R69, R69, UR5, RZ ;  /* 0x0000000545457c24 */ /* 0x000fe2000f8e02ff */
[-C--:B------:R-:W-:Y:S01]  /*5140*/  LEA.HI.X.SX32 R191, R64, R71.reuse, 0x1, P4 ;  /* 0x0000004740bf7211 */ /* 0x080fe200020f0eff */
[----:B------:R-:W-:Y:S01]  /*5150*/  IMAD R72, R72, UR5, RZ ;  /* 0x0000000548487c24 */ /* 0x000fe2000f8e02ff */
[-C--:B------:R-:W-:Y:S02]  /*5160*/  LEA R192, P1, R63, R70.reuse, 0x1 ;  /* 0x000000463fc07211 */ /* 0x080fe400078208ff */
[----:B------:R-:W-:Y:S02]  /*5170*/  LEA R184, P4, R67, R70, 0x1 ;  /* 0x0000004643b87211 */ /* 0x000fe400078808ff */
        /* <DEDUP_REMOVED lines=73> */
[-C--:B------:R-:W-:Y:S02]  /*5610*/  LEA R134, P6, R122, R70.reuse, 0x1 ;  /* 0x000000467a867211 */ /* 0x080fe400078c08ff */
[----:B------:R-:W-:Y:S01]  /*5620*/  PRMT R38, RZ, 0x7610, R38 ;  /* 0x00007610ff267816 */ /* 0x000fe20000000026 */
[----:B------:R-:W-:Y:S01]  /*5630*/  IMAD R59, R130, UR5, RZ ;  /* 0x00000005823b7c24 */ /* 0x000fe2000f8e02ff */
[-C--:B------:R-:W-:Y:S01]  /*5640*/  LEA.HI.X.SX32 R145, R90, R71.reuse, 0x1, P1 ;  /* 0x000000475a917211 */ /* 0x080fe200008f0eff */
[----:B------:R-:W-:Y:S01]  /*5650*/  IMAD R95, R95, UR5, RZ ;  /* 0x000000055f5f7c24 */ /* 0x000fe2000f8e02ff */
[-C--:B------:R-:W-:Y:S01]  /*5660*/  LEA.HI.X.SX32 R137, R94, R71.reuse, 0x1, P4 ;  /* 0x000000475e897211 */ /* 0x080fe200020f0eff */
[----:B------:R-:W-:Y:S01]  /*5670*/  IMAD R99, R99, UR5, RZ ;  /* 0x0000000563637c24 */ /* 0x000fe2000f8e02ff */
[-C--:B------:R-:W-:Y:S01]  /*5680*/  LEA R138, P1, R93, R70.reuse, 0x1 ;  /* 0x000000465d8a7211 */ /* 0x080fe200078208ff */
[----:B------:R-:W-:Y:S01]  /*5690*/  IMAD R204, R128, UR5, RZ ;  /* 0x0000000580cc7c24 */ /* 0x000fe2000f8e02ff */
[-C--:B------:R-:W-:Y:S01]  /*56a0*/  LEA R130, P4, R96, R70.reuse, 0x1 ;  /* 0x0000004660827211 */ /* 0x080fe200078808ff */
[----:B------:R-:W-:Y:S01]  /*56b0*/  IMAD R100, R100, UR5, RZ ;  /* 0x0000000564647c24 */ /* 0x000fe2000f8e02ff */
[-C--:B------:R-:W-:Y:S01]  /*56c0*/  LEA.HI.X.SX32 R135, R122, R71.reuse, 0x1, P6 ;  /* 0x000000477a877211 */ /* 0x080fe200030f0eff */
[----:B------:R1:W5:Y:S01]  /*56d0*/  @P5 LDG.E.U16 R38, desc[UR22][R76.64] ;  /* 0x000000164c265981 */ /* 0x000362000c1e1500 */
[-C--:B------:R-:W-:Y:S01]  /*56e0*/  LEA R128, P6, R97, R70.reuse, 0x1 ;  /* 0x0000004661807211 */ /* 0x080fe200078c08ff */
[----:B------:R-:W-:Y:S01]  /*56f0*/  IMAD R73, R124, UR5, RZ ;  /* 0x000000057c497c24 */ /* 0x000fe2000f8e02ff */
[-C--:B------:R-:W-:Y:S01]  /*5700*/  LEA.HI.X.SX32 R139, R93, R71.reuse, 0x1, P1 ;  /* 0x000000475d8b7211 */ /* 0x080fe200008f0eff */
[----:B------:R-:W-:Y:S01]  /*5710*/  IMAD R98, R98, UR5, RZ ;  /* 0x0000000562627c24 */ /* 0x000fe2000f8e02ff */
[-C--:B------:R-:W-:Y:S01]  /*5720*/  LEA.HI.X.SX32 R131, R96, R71.reuse, 0x1, P4 ;  /* 0x0000004760837211 */ /* 0x080fe200020f0eff */
[----:B0-----:R-:W-:Y:S01]  /*5730*/  IMAD R60, R127, UR5, RZ ;  /* 0x000000057f3c7c24 */ /* 0x001fe2000f8e02ff */
[-C--:B------:R-:W-:Y:S01]  /*5740*/  LEA R132, P1, R95, R70.reuse, 0x1 ;  /* 0x000000465f847211 */ /* 0x080fe200078208ff */
[----:B------:R-:W-:Y:S01]  /*5750*/  IMAD R102, R102, UR5, RZ ;  /* 0x0000000566667c24 */ /* 0x000fe2000f8e02ff */
[----:B------:R-:W-:Y:S01]  /*5760*/  LEA R124, P4, R99, R70, 0x1 ;  /* 0x00000046637c7211 */ /* 0x000fe200078808ff */
[----:B-1----:R-:W-:Y:S01]  /*5770*/  IMAD R76, R129, UR5, RZ ;  /* 0x00000005814c7c24 */ /* 0x002fe2000f8e02ff */
[----:B------:R-:W-:-:S02]  /*5780*/  LEA.HI.X.SX32 R129, R97, R71, 0x1, P6 ;  /* 0x0000004761817211 */ /* 0x000fc400030f0eff */
[-C--:B------:R-:W-:Y:S01]  /*5790*/  LEA R122, P6, R100, R70.reuse, 0x1 ;  /* 0x00000046647a7211 */ /* 0x080fe200078c08ff */
        /* <DEDUP_REMOVED lines=10> */
[----:B------:R-:W-:Y:S01]  /*5840*/  IMAD R104, R104, UR5, RZ ;  /* 0x0000000568687c24 */ /* 0x000fe2000f8e02ff */
        /* <DEDUP_REMOVED lines=10> */
[----:B------:R-:W-:Y:S01]  /*58f0*/  LEA.HI.X.SX32 R117, R102, R71, 0x1, P6 ;  /* 0x0000004766757211 */ /* 0x000fe200030f0eff */
[----:B------:R-:W-:Y:S01]  /*5900*/  IMAD R199, R110, UR5, RZ ;  /* 0x000000056ec77c24 */ /* 0x000fe2000f8e02ff */
[----:B------:R-:W-:Y:S01]  /*5910*/  LEA R110, P6, R105, R70, 0x1 ;  /* 0x00000046696e7211 */ /* 0x000fe200078c08ff */
[----:B------:R-:W-:-:S02]  /*5920*/  IMAD R74, R108, UR5, RZ ;  /* 0x000000056c4a7c24 */ /* 0x000fc4000f8e02ff */
[----:B------:R-:W-:Y:S01]  /*5930*/  IMAD R202, R113, UR5, RZ ;  /* 0x0000000571ca7c24 */ /* 0x000fe2000f8e02ff */
[-C--:B------:R-:W-:Y:S01]  /*5940*/  LEA.HI.X.SX32 R113, R104, R71.reuse, 0x1, P4 ;  /* 0x0000004768717211 */ /* 0x080fe200020f0eff */
[----:B------:R-:W-:Y:S01]  /*5950*/  IMAD R81, R121, UR5, RZ ;  /* 0x0000000579517c24 */ /* 0x000fe2000f8e02ff */
[-C--:B------:R-:W-:Y:S01]  /*5960*/  LEA.HI.X.SX32 R121, R101, R71.reuse, 0x1, P1 ;  /* 0x0000004765797211 */ /* 0x080fe200008f0eff */
[----:B------:R-:W-:Y:S01]  /*5970*/  IMAD R61, R106, UR5, RZ ;  /* 0x000000056a3d7c24 */ /* 0x000fe2000f8e02ff */
[-C--:B------:R-:W-:Y:S01]  /*5980*/  LEA R106, P4, R107, R70.reuse, 0x1 ;  /* 0x000000466b6a7211 */ /* 0x080fe200078808ff */
[----:B------:R-:W-:Y:S01]  /*5990*/  IMAD R200, R111, UR5, RZ ;  /* 0x000000056fc87c24 */ /* 0x000fe2000f8e02ff */
[-C--:B------:R-:W-:Y:S01]  /*59a0*/  LEA.HI.X.SX32 R111, R105, R71.reuse, 0x1, P6 ;  /* 0x00000047696f7211 */ /* 0x080fe200030f0eff */
[----:B------:R-:W-:Y:S01]  /*59b0*/  IMAD R203, R114, UR5, RZ ;  /* 0x0000000572cb7c24 */ /* 0x000fe2000f8e02ff */
[-C--:B------:R-:W-:Y:S01]  /*59c0*/  LEA R114, P1, R103, R70.reuse, 0x1 ;  /* 0x0000004667727211 */ /* 0x080fe200078208ff */
[----:B------:R-:W-:Y:S01]  /*59d0*/  IMAD R198, R109, UR5, RZ ;  /* 0x000000056dc67c24 */ /* 0x000fe2000f8e02ff */
[----:B------:R-:W-:Y:S01]  /*59e0*/  LEA R104, P6, R74, R70, 0x1 ;  /* 0x000000464a687211 */ /* 0x000fe200078c08ff */
[----:B------:R-:W-:Y:S01]  /*59f0*/  IMAD R89, R115, UR5, RZ ;  /* 0x0000000573597c24 */ /* 0x000fe2000f8e02ff */
[----:B------:R-:W-:-:S02]  /*5a00*/  LEA.HI.X.SX32 R115, R103, R71, 0x1, P1 ;  /* 0x0000004767737211 */ /* 0x000fc400008f0eff */
[-C--:B------:R-:W-:Y:S02]  /*5a10*/  LEA.HI.X.SX32 R107, R107, R71.reuse, 0x1, P4 ;  /* 0x000000476b6b7211 */ /* 0x080fe400020f0eff */
[-C--:B------:R-:W-:Y:S02]  /*5a20*/  LEA R108, P1, R61, R70.reuse, 0x1 ;  /* 0x000000463d6c7211 */ /* 0x080fe400078208ff */
[-C--:B------:R-:W-:Y:S02]  /*5a30*/  LEA R100, P4, R198, R70.reuse, 0x1 ;  /* 0x00000046c6647211 */ /* 0x080fe400078808ff */
[-C--:B------:R-:W-:Y:S02]  /*5a40*/  LEA.HI.X.SX32 R105, R74, R71.reuse, 0x1, P6 ;  /* 0x000000474a697211 */ /* 0x080fe400030f0eff */
[----:B------:R-:W-:Y:S02]  /*5a50*/  LEA R98, P6, R199, R70, 0x1 ;  /* 0x00000046c7627211 */ /* 0x000fe400078c08ff */
        /* <DEDUP_REMOVED lines=20> */
[----:B------:R-:W-:Y:S02]  /*5ba0*/  SHF.R.U32.HI R50, RZ, 0x1, R50 ;  /* 0x00000001ff327819 */ /* 0x000fe40000011632 */
[-C--:B------:R-:W-:Y:S02]  /*5bb0*/  LEA R84, P1, R85, R70.reuse, 0x1 ;  /* 0x0000004655547211 */ /* 0x080fe400078208ff */
[-C--:B------:R-:W-:Y:S02]  /*5bc0*/  LEA R76, P4, R77, R70.reuse, 0x1 ;  /* 0x000000464d4c7211 */ /* 0x080fe400078808ff */
[----:B------:R-:W-:Y:S02]  /*5bd0*/  LEA.HI.X.SX32 R81, R81, R71, 0x1, P6 ;  /* 0x0000004751517211 */ /* 0x000fe400030f0eff */
[----:B------:R-:W-:-:S02]  /*5be0*/  LEA R74, P6, R75, R70, 0x1 ;  /* 0x000000464b4a7211 */ /* 0x000fc400078c08ff */
[----:B------:R-:W-:Y:S02]  /*5bf0*/  LOP3.LUT P5, RZ, R50, 0x1, RZ, 0xc0, !PT ;  /* 0x0000000132ff7812 */ /* 0x000fe400078ac0ff */
[-C--:B------:R-:W-:Y:S02]  /*5c00*/  LEA.HI.X.SX32 R85, R85, R71.reuse, 0x1, P1 ;  /* 0x0000004755557211 */ /* 0x080fe400008f0eff */
[-C--:B------:R-:W-:Y:S02]  /*5c10*/  LEA.HI.X.SX32 R77, R77, R71.reuse, 0x1, P4 ;  /* 0x000000474d4d7211 */ /* 0x080fe400020f0eff */
[-C--:B------:R-:W-:Y:S02]  /*5c20*/  LEA R78, P1, R79, R70.reuse, 0x1 ;  /* 0x000000464f4e7211 */ /* 0x080fe400078208ff */
[----:B------:R-:W-:Y:S02]  /*5c30*/  LEA R72, P4, R73, R70, 0x1 ;  /* 0x0000004649487211 */ /* 0x000fe400078808ff */
[----:B------:R-:W-:-:S02]  /*5c40*/  LEA.HI.X.SX32 R75, R75, R71, 0x1, P6 ;  /* 0x000000474b4b7211 */ /* 0x000fc400030f0eff */
[----:B------:R-:W-:Y:S02]  /*5c50*/  LEA R70, P6, R59, R70, 0x1 ;  /* 0x000000463b467211 */ /* 0x000fe400078c08ff */
[-C--:B------:R-:W-:Y:S02]  /*5c60*/  LEA.HI.X.SX32 R79, R79, R71.reuse, 0x1, P1 ;  /* 0x000000474f4f7211 */ /* 0x080fe400008f0eff */
[-C--:B------:R-:W-:Y:S02]  /*5c70*/  LEA.HI.X.SX32 R73, R73, R71.reuse, 0x1, P4 ;  /* 0x0000004749497211 */ /* 0x080fe400020f0eff */
[----:B------:R-:W-:Y:S02]  /*5c80*/  LEA.HI.X.SX32 R71, R59, R71, 0x1, P6 ;  /* 0x000000473b477211 */ /* 0x000fe400030f0eff */
[----:B------:R-:W-:Y:S02]  /*5c90*/  PRMT R50, RZ, 0x7610, R50 ;  /* 0x00007610ff327816 */ /* 0x000fe40000000032 */
[----:B------:R-:W-:-:S02]  /*5ca0*/  PRMT R59, RZ, 0x7610, R59 ;  /* 0x00007610ff3b7816 */ /* 0x000fc4000000003b */
[----:B------:R-:W-:Y:S02]  /*5cb0*/  PRMT R60, RZ, 0x7610, R60 ;  /* 0x00007610ff3c7816 */ /* 0x000fe4000000003c */
[----:B------:R2:W5:Y:S04]  /*5cc0*/  @P3 LDG.E.U16 R50, desc[UR22][R4.64] ;  /* 0x0000001604323981 */ /* 0x000568000c1e1500 */
[----:B------:R2:W5:Y:S04]  /*5cd0*/  @P5 LDG.E.U16 R59, desc[UR22][R6.64] ;  /* 0x00000016063b5981 */ /* 0x000568000c1e1500 */
[----:B------:R2:W5:Y:S01]  /*5ce0*/  @!P0 LDG.E.U16 R60, desc[UR22][R8.64] ;  /* 0x00000016083c8981 */ /* 0x000562000c1e1500 */
[----:B------:R-:W-:-:S05]  /*5cf0*/  VIADD R216, R10, 0x1f ;  /* 0x0000001f0ad87836 */ /* 0x000fca0000000000 */
[----:B------:R2:W-:Y:S01]  /*5d00*/  STL [R1+0x4], R216 ;  /* 0x000004d801007387 */ /* 0x0005e20000100800 */
[----:B------:R-:W-:Y:S01]  /*5d10*/  ISETP.GT.AND P1, PT, R216, 0x1f, PT ;  /* 0x0000001fd800780c */ /* 0x000fe20003f24270 */
[----:B------:R-:W-:-:S04]  /*5d20*/  @!UP1 UIADD3 UR4, UPT, UPT, -UR4, 0x100000, URZ ;  /* 0x0010000004049890 */ /* 0x000fc8000fffe1ff */
[----:B------:R-:W-:Y:S02]  /*5d30*/  @!UP1 USHF.L.U32 UR5, UR4, 0xb, URZ ;  /* 0x0000000b04059899 */ /* 0x000fe400080006ff */
[----:B------:R-:W-:Y:S01]  /*5d40*/  @!UP1 USHF.L.U32 UR4, UR4, 0x1, URZ ;  /* 0x0000000104049899 */ /* 0x000fe200080006ff */
[----:B------:R-:W-:Y:S01]  /*5d50*/  VOTEU.ALL UP1, P2 ;  /* 0x0000000000ff7886 */ /* 0x000fe20001020000 */
[----:B------:R-:W-:-:S10]  /*5d60*/  ISETP.LT.AND P4, PT, R205, R10, P1 ;  /* 0x0000000acd00720c */ /* 0x000fd40000f81270 */
[----:B------:R2:W0:Y:S02]  /*5d70*/  @!UP1 SYNCS.EXCH.64 URZ, [UR11+0x8008], UR4 ;  /* 0x008008040bff95b2 */ /* 0x0004240008000100 */
[----:B--2---:R-:W-:Y:S05]  /*5d80*/  @!P1 BRA `(.L_x_6) ;  /* 0x0000000000449947 */ /* 0x004fea0003800000 */
[----:B-----5:R-:W-:Y:S02]  /*5d90*/  PRMT R14, R14, 0x5410, R17 ;  /* 0x000054100e0e7816 */ /* 0x020fe40000000011 */
[----:B------:R-:W-:Y:S02]  /*5da0*/  PRMT R15, R15, 0x5410, R18 ;  /* 0x000054100f0f7816 */ /* 0x000fe40000000012 */
[----:B------:R-:W-:Y:S02]  /*5db0*/  PRMT R16, R16, 0x5410, R19 ;  /* 0x0000541010107816 */ /* 0x000fe40000000013 */
[----:B------:R-:W-:Y:S02]  /*5dc0*/  PRMT R4, R57, 0x5410, R58 ;  /* 0x0000541039047816 */ /* 0x000fe4000000003a */
[----:B------:R-:W-:Y:S02]  /*5dd0*/  PRMT R5, R53, 0x5410, R56 ;  /* 0x0000541035057816 */ /* 0x000fe40000000038 */
[----:B------:R-:W-:-:S02]  /*5de0*/  PRMT R6, R51, 0x5410, R52 ;  /* 0x0000541033067816 */ /* 0x000fc40000000034 */
[----:B------:R-:W-:Y:S02]  /*5df0*/  PRMT R7, R48, 0x5410, R49 ;  /* 0x0000541030077816 */ /* 0x000fe40000000031 */
        /* <DEDUP_REMOVED lines=8> */
[----:B------:R-:W-:-:S04]  /*5e80*/  PRMT R19, R59, 0x5410, R60 ;  /* 0x000054103b137816 */ /* 0x000fc8000000003c */
[----:B------:R1:W-:Y:S03]  /*5e90*/  STTM.x16 tmem[UR12+0x100], R4 ;  /* 0x00010004000079ed */ /* 0x0003e6000824000c */
.L_x_6:
[----:B------:R-:W2:Y:S01]  /*5ea0*/  FENCE.VIEW.ASYNC.T ;  /* 0x00000000000073c6 */ /* 0x000ea20000000200 */
[----:B-1---5:R-:W-:Y:S01]  /*5eb0*/  PRMT R12, RZ, 0x7610, R12 ;  /* 0x00007610ff0c7816 */ /* 0x022fe2000000000c */
[----:B0-2---:R-:W-:Y:S01]  /*5ec0*/  BAR.SYNC.DEFER_BLOCKING 0x0 ;  /* 0x0000000000007b1d */ /* 0x005fe20000010000 */
[----:B------:R-:W-:Y:S02]  /*5ed0*/  PRMT R14, RZ, 0x7610, R14 ;  /* 0x00007610ff0e7816 */ /* 0x000fe4000000000e */
[----:B------:R-:W-:Y:S02]  /*5ee0*/  PRMT R16, RZ, 0x7610, R16 ;  /* 0x00007610ff107816 */ /* 0x000fe40000000010 */
[----:B------:R-:W-:Y:S01]  /*5ef0*/  PRMT R18, RZ, 0x7610, R18 ;  /* 0x00007610ff127816 */ /* 0x000fe20000000012 */
[----:B------:R-:W0:Y:S01]  /*5f00*/  LDCU UR4, c[0x0][0x3a0] ;  /* 0x00007400ff0477ac */ /* 0x000e220008000800 */
[----:B------:R-:W-:Y:S02]  /*5f10*/  PRMT R36, RZ, 0x7610, R36 ;  /* 0x00007610ff247816 */ /* 0x000fe40000000024 */
[----:B------:R-:W-:-:S02]  /*5f20*/  PRMT R38, RZ, 0x7610, R38 ;  /* 0x00007610ff267816 */ /* 0x000fc40000000026 */
[----:B------:R-:W-:Y:S02]  /*5f30*/  PRMT R40, RZ, 0x7610, R40 ;  /* 0x00007610ff287816 */ /* 0x000fe40000000028 */
[----:B------:R-:W-:Y:S02]  /*5f40*/  PRMT R42, RZ, 0x7610, R42 ;  /* 0x00007610ff2a7816 */ /* 0x000fe4000000002a */
[----:B------:R-:W-:Y:S02]  /*5f50*/  PRMT R44, RZ, 0x7610, R44 ;  /* 0x00007610ff2c7816 */ /* 0x000fe4000000002c */
[----:B------:R-:W-:Y:S02]  /*5f60*/  PRMT R46, RZ, 0x7610, R46 ;  /* 0x00007610ff2e7816 */ /* 0x000fe4000000002e */
[----:B------:R-:W-:Y:S02]  /*5f70*/  PRMT R48, RZ, 0x7610, R48 ;  /* 0x00007610ff307816 */ /* 0x000fe40000000030 */
[----:B------:R-:W-:-:S02]  /*5f80*/  PRMT R50, RZ, 0x7610, R50 ;  /* 0x00007610ff327816 */ /* 0x000fc40000000032 */
[----:B------:R-:W-:Y:S01]  /*5f90*/  PRMT R52, RZ, 0x7610, R52 ;  /* 0x00007610ff347816 */ /* 0x000fe20000000034 */
[----:B------:R-:W2:Y:S01]  /*5fa0*/  @P4 LDG.E.U16 R12, desc[UR22][R196.64] ;  /* 0x00000016c40c4981 */ /* 0x000ea2000c1e1500 */
[----:B------:R-:W-:Y:S02]  /*5fb0*/  PRMT R56, RZ, 0x7610, R56 ;  /* 0x00007610ff387816 */ /* 0x000fe40000000038 */
[----:B------:R-:W-:Y:S01]  /*5fc0*/  PRMT R58, RZ, 0x7610, R58 ;  /* 0x00007610ff3a7816 */ /* 0x000fe2000000003a */
[----:B------:R-:W3:Y:S01]  /*5fd0*/  @P4 LDG.E.U16 R14, desc[UR22][R192.64] ;  /* 0x00000016c00e4981 */ /* 0x000ee2000c1e1500 */
[----:B------:R-:W-:Y:S02]  /*5fe0*/  PRMT R60, RZ, 0x7610, R60 ;  /* 0x00007610ff3c7816 */ /* 0x000fe4000000003c */
[----:B------:R-:W-:Y:S01]  /*5ff0*/  PRMT R62, RZ, 0x7610, R62 ;  /* 0x00007610ff3e7816 */ /* 0x000fe2000000003e */
[----:B------:R-:W4:Y:S01]  /*6000*/  @P4 LDG.E.U16 R16, desc[UR22][R188.64] ;  /* 0x00000016bc104981 */ /* 0x000f22000c1e1500 */
[----:B------:R-:W-:-:S02]  /*6010*/  PRMT R64, RZ, 0x7610, R64 ;  /* 0x00007610ff407816 */ /* 0x000fc40000000040 */
[----:B------:R-:W-:Y:S01]  /*6020*/  PRMT R66, RZ, 0x7610, R66 ;  /* 0x00007610ff427816 */ /* 0x000fe20000000042 */
[----:B------:R-:W4:Y:S01]  /*6030*/  @P4 LDG.E.U16 R18, desc[UR22][R184.64] ;  /* 0x00000016b8124981 */ /* 0x000f22000c1e1500 */
[----:B------:R-:W-:Y:S02]  /*6040*/  PRMT R68, RZ, 0x7610, R68 ;  /* 0x00007610ff447816 */ /* 0x000fe40000000044 */
[----:B------:R-:W-:Y:S01]  /*6050*/  PRMT R198, RZ, 0x7610, R198 ;  /* 0x00007610ffc67816 */ /* 0x000fe200000000c6 */
[----:B------:R-:W4:Y:S01]  /*6060*/  @P4 LDG.E.U16 R36, desc[UR22][R180.64] ;  /* 0x00000016b4244981 */ /* 0x000f22000c1e1500 */
        /* <DEDUP_REMOVED lines=63> */
[----:B------:R-:W-:-:S03]  /*6460*/  PRMT R215, RZ, 0x7610, R215 ;  /* 0x00007610ffd77816 */ /* 0x000fc600000000d7 */
[----:B------:R-:W4:Y:S04]  /*6470*/  @P4 LDG.E.U16 R212, desc[UR22][R92.64] ;  /* 0x000000165cd44981 */ /* 0x000f28000c1e1500 */
        /* <DEDUP_REMOVED lines=36> */
[----:B------:R-:W4:Y:S01]  /*66c0*/  @P4 LDG.E.U16 R215, desc[UR22][R70.64] ;  /* 0x0000001646d74981 */ /* 0x000f22000c1e1500 */
[----:B------:R-:W-:-:S02]  /*66d0*/  SHF.R.S32.HI R202, RZ, 0x6, R33 ;  /* 0x00000006ffca7819 */ /* 0x000fc40000011421 */
[----:B------:R-:W-:Y:S02]  /*66e0*/  SHF.R.S32.HI R35, RZ, 0x1f, R32 ;  /* 0x0000001fff237819 */ /* 0x000fe40000011420 */
[----:B------:R-:W-:Y:S02]  /*66f0*/  SGXT R202, R202, 0x1 ;  /* 0x00000001caca781a */ /* 0x000fe40000000200 */
[----:B------:R-:W-:Y:S01]  /*6700*/  SHF.L.U64.HI R35, R32, 0x1, R35 ;  /* 0x0000000120237819 */ /* 0x000fe20000010223 */
[----:B------:R-:W-:Y:S01]  /*6710*/  IMAD.SHL.U32 R32, R54, 0x20, RZ ;  /* 0x0000002036207824 */ /* 0x000fe200078e00ff */
[----:B------:R-:W-:Y:S01]  /*6720*/  LOP3.LUT R202, R202, 0x90, RZ, 0xc0, !PT ;  /* 0x00000090caca7812 */ /* 0x000fe200078ec0ff */
[----:B------:R-:W-:Y:S02]  /*6730*/  IMAD.SHL.U32 R33, R33, 0x2, RZ ;  /* 0x0000000221217824 */ /* 0x000fe400078e00ff */
[----:B------:R-:W-:-:S03]  /*6740*/  IMAD.WIDE R34, R32, 0x2, R34 ;  /* 0x0000000220227825 */ /* 0x000fc600078e0222 */
[----:B------:R-:W-:Y:S02]  /*6750*/  LOP3.LUT R33, R202, 0x7e, R33, 0x78, !PT ;  /* 0x0000007eca217812 */ /* 0x000fe400078e7821 */
[----:B------:R-:W-:Y:S02]  /*6760*/  IADD3 R202, P0, PT, R34, UR16, RZ ;  /* 0x0000001022ca7c10 */ /* 0x000fe4000ff1e0ff */
[----:B------:R-:W-:Y:S01]  /*6770*/  LOP3.LUT R34, R33, 0x20, RZ, 0x3c, !PT ;  /* 0x0000002021227812 */ /* 0x000fe200078e3cff */
[----:B0-----:R-:W-:-:S04]  /*6780*/  UIADD3 UR5, UPT, UPT, UR4, 0x1f, URZ ;  /* 0x0000001f04057890 */ /* 0x001fc8000fffe0ff */
[----:B------:R-:W-:Y:S01]  /*6790*/  USHF.R.S32.HI UR4, URZ, 0x1f, UR5 ;  /* 0x0000001fff047899 */ /* 0x000fe20008011405 */
[----:B------:R-:W-:-:S03]  /*67a0*/  IADD3.X R203, PT, PT, R35, UR17, RZ, P0, !PT ;  /* 0x0000001123cb7c10 */ /* 0x000fc600087fe4ff */
[----:B------:R-:W-:Y:S01]  /*67b0*/  ULEA.HI UR4, UR4, UR5, URZ, 0x5 ;  /* 0x0000000504047291 */ /* 0x000fe2000f8f28ff */
[----:B------:R-:W-:-:S03]  /*67c0*/  ISETP.NE.U32.AND P0, PT, RZ, UR7, PT ;  /* 0x00000007ff007c0c */ /* 0x000fc6000bf05070 */
[----:B------:R-:W-:Y:S01]  /*67d0*/  USHF.R.S32.HI UR4, URZ, 0x5, UR4 ;  /* 0x00000005ff047899 */ /* 0x000fe20008011404 */
[----:B------:R-:W-:Y:S01]  /*67e0*/  ISETP.LT.OR P1, PT, R216, 0x20, P0 ;  /* 0x00000020d800780c */ /* 0x000fe20000721670 */
[----:B--2---:R-:W-:Y:S04]  /*67f0*/  STS.U16 [R33+UR11], R12 ;  /* 0x0000000c21007988 */ /* 0x004fe8000800040b */
[----:B---3--:R-:W-:Y:S04]  /*6800*/  STS.U16 [R33+UR11+0x200], R14 ;  /* 0x0002000e21007988 */ /* 0x008fe8000800040b */
[----:B----4-:R-:W-:Y:S04]  /*6810*/  STS.U16 [R33+UR11+0x400], R16 ;  /* 0x0004001021007988 */ /* 0x010fe8000800040b */
[----:B------:R-:W-:Y:S04]  /*6820*/  STS.U16 [R33+UR11+0x600], R18 ;  /* 0x0006001221007988 */ /* 0x000fe8000800040b */
        /* <DEDUP_REMOVED lines=28> */
[----:B------:R0:W-:Y:S04]  /*69f0*/  STS.U16 [R34+UR11+0x100], R5 ;  /* 0x0001000522007988 */ /* 0x0001e8000800040b */
        /* <DEDUP_REMOVED lines=30> */
[----:B------:R1:W-:Y:S01]  /*6be0*/  STS.U16 [R34+UR11+0x3f00], R215 ;  /* 0x003f00d722007988 */ /* 0x0003e2000800040b */
[----:B------:R2:W-:Y:S06]  /*6bf0*/  MEMBAR.ALL.CTA ;  /* 0x0000000000007992 */ /* 0x0005ec0000008000 */
[----:B--2---:R-:W2:Y:S01]  /*6c00*/  FENCE.VIEW.ASYNC.S ;  /* 0x00000000000073c6 */ /* 0x004ea20000000000 */
[----:B------:R-:W-:-:S04]  /*6c10*/  UISETP.LT.AND UP1, UPT, UR4, 0x1, UPT ;  /* 0x000000010400788c */ /* 0x000fc8000bf21270 */
[----:B------:R-:W-:Y:S01]  /*6c20*/  USEL UR4, UR4, 0x1, !UP1 ;  /* 0x0000000104047887 */ /* 0x000fe2000c800000 */
[----:B0-----:R-:W-:Y:S01]  /*6c30*/  SHF.R.S32.HI R5, RZ, 0x1f, R54 ;  /* 0x0000001fff057819 */ /* 0x001fe20000011436 */
[C---:B------:R-:W-:Y:S02]  /*6c40*/  IMAD R36, R54.reuse, 0xf, RZ ;  /* 0x0000000f36247824 */ /* 0x040fe400078e02ff */
[----:B------:R-:W-:Y:S01]  /*6c50*/  UIADD3 UR9, UPT, UPT, UR4, -0x1, URZ ;  /* 0xffffffff04097890 */ /* 0x000fe2000fffe0ff */
[C---:B-1----:R-:W-:Y:S02]  /*6c60*/  IMAD.SHL.U32 R37, R54.reuse, 0x10, RZ ;  /* 0x0000001036257824 */ /* 0x042fe400078e00ff */
[C---:B------:R-:W-:Y:S02]  /*6c70*/  IMAD R38, R54.reuse, 0x11, RZ ;  /* 0x0000001136267824 */ /* 0x040fe400078e02ff */
[C---:B------:R-:W-:Y:S02]  /*6c80*/  IMAD R39, R54.reuse, 0x12, RZ ;  /* 0x0000001236277824 */ /* 0x040fe400078e02ff */
[----:B------:R-:W-:-:S02]  /*6c90*/  IMAD R40, R54, 0x13, RZ ;  /* 0x0000001336287824 */ /* 0x000fc400078e02ff */
[C---:B---3--:R-:W-:Y:S02]  /*6ca0*/  IMAD R41, R54.reuse, 0x14, RZ ;  /* 0x0000001436297824 */ /* 0x048fe400078e02ff */
[C---:B------:R-:W-:Y:S02]  /*6cb0*/  IMAD R42, R54.reuse, 0x15, RZ ;  /* 0x00000015362a7824 */ /* 0x040fe400078e02ff */
[C---:B----4-:R-:W-:Y:S02]  /*6cc0*/  IMAD R43, R54.reuse, 0x16, RZ ;  /* 0x00000016362b7824 */ /* 0x050fe400078e02ff */
[C---:B------:R-:W-:Y:S02]  /*6cd0*/  IMAD R44, R54.reuse, 0x17, RZ ;  /* 0x00000017362c7824 */ /* 0x040fe400078e02ff */
[C---:B------:R-:W-:Y:S02]  /*6ce0*/  IMAD R45, R54.reuse, 0x18, RZ ;  /* 0x00000018362d7824 */ /* 0x040fe400078e02ff */
[----:B------:R-:W-:-:S02]  /*6cf0*/  IMAD R46, R54, 0x19, RZ ;  /* 0x00000019362e7824 */ /* 0x000fc400078e02ff */
[C---:B------:R-:W-:Y:S02]  /*6d00*/  IMAD R47, R54.reuse, 0x1a, RZ ;  /* 0x0000001a362f7824 */ /* 0x040fe400078e02ff */
[C---:B------:R-:W-:Y:S02]  /*6d10*/  IMAD R48, R54.reuse, 0x1b, RZ ;  /* 0x0000001b36307824 */ /* 0x040fe400078e02ff */
[C---:B------:R-:W-:Y:S02]  /*6d20*/  IMAD R49, R54.reuse, 0x1c, RZ ;  /* 0x0000001c36317824 */ /* 0x040fe400078e02ff */
[C---:B------:R-:W-:Y:S01]  /*6d30*/  IMAD R50, R54.reuse, 0x1d, RZ ;  /* 0x0000001d36327824 */ /* 0x040fe200078e02ff */
[----:B------:R-:W-:Y:S02]  /*6d40*/  UISETP.NE.U32.AND UP1, UPT, UR9, URZ, UPT ;  /* 0x000000ff0900728c */ /* 0x000fe4000bf25070 */
[----:B------:R-:W-:Y:S01]  /*6d50*/  UIADD3 UR13, UPT, UPT, UR10, 0x100, URZ ;  /* 0x000001000a0d7890 */ /* 0x000fe2000fffe0ff */
[----:B------:R-:W-:Y:S01]  /*6d60*/  IMAD.SHL.U32 R35, R55, 0x20, RZ ;  /* 0x0000002037237824 */ /* 0x000fe200078e00ff */
[C---:B------:R-:W-:Y:S01]  /*6d70*/  SHF.L.U64.HI R52, R54.reuse, 0x1, R5 ;  /* 0x0000000136347819 */ /* 0x040fe20000010205 */
[C---:B------:R-:W-:Y:S01]  /*6d80*/  IMAD R51, R54.reuse, 0x1e, RZ ;  /* 0x0000001e36337824 */ /* 0x040fe200078e02ff */
[----:B------:R-:W-:Y:S01]  /*6d90*/  SHF.R.S32.HI R55, RZ, 0x1f, R28 ;  /* 0x0000001fff377819 */ /* 0x000fe2000001141c */
[----:B------:R-:W-:Y:S01]  /*6da0*/  IMAD R53, R54, 0x1f, RZ ;  /* 0x0000001f36357824 */ /* 0x000fe200078e02ff */
[----:B------:R-:W-:-:S02]  /*6db0*/  SHF.R.S32.HI R54, RZ, 0x1f, R3 ;  /* 0x0000001fff367819 */ /* 0x000fc40000011403 */
[----:B------:R-:W-:Y:S02]  /*6dc0*/  SHF.R.S32.HI R5, RZ, 0x1f, R20 ;  /* 0x0000001fff057819 */ /* 0x000fe40000011414 */
[----:B------:R-:W-:Y:S02]  /*6dd0*/  SHF.R.S32.HI R57, RZ, 0x1f, R24 ;  /* 0x0000001fff397819 */ /* 0x000fe40000011418 */
[----:B------:R-:W-:Y:S02]  /*6de0*/  SHF.R.S32.HI R7, RZ, 0x1f, R26 ;  /* 0x0000001fff077819 */ /* 0x000fe4000001141a */
[----:B------:R-:W-:Y:S02]  /*6df0*/  SHF.R.S32.HI R59, RZ, 0x1f, R30 ;  /* 0x0000001fff3b7819 */ /* 0x000fe4000001141e */
[----:B------:R-:W-:Y:S02]  /*6e00*/  SHF.R.S32.HI R9, RZ, 0x1f, R22 ;  /* 0x0000001fff097819 */ /* 0x000fe40000011416 */
        /* <DEDUP_REMOVED lines=20> */
[----:B------:R-:W-:Y:S01]  /*6f50*/  SHF.R.S32.HI R17, RZ, 0x1f, R50 ;  /* 0x0000001fff117819 */ /* 0x000fe20000011432 */
[----:B--2---:R-:W-:Y:S06]  /*6f60*/  BAR.SYNC.DEFER_BLOCKING 0x0 ;  /* 0x0000000000007b1d */ /* 0x004fec0000010000 */
[----:B------:R-:W-:Y:S05]  /*6f70*/  @P1 BRA `(.L_x_7) ;  /* 0x00000000004c1947 */ /* 0x000fea0003800000 */
[----:B------:R-:W-:Y:S01]  /*6f80*/  USHF.R.U32.HI UR6, URZ, 0x4, UR11 ;  /* 0x00000004ff067899 */ /* 0x000fe2000801160b */
[----:B------:R-:W-:Y:S01]  /*6f90*/  UMOV UR14, 0xfffffffe ;  /* 0xfffffffe000e7882 */ /* 0x000fe20000000000 */
[----:B------:R-:W-:Y:S02]  /*6fa0*/  UMOV UR15, 0x7fffbfdf ;  /* 0x7fffbfdf000f7882 */ /* 0x000fe40000000000 */
[----:B------:R-:W-:Y:S01]  /*6fb0*/  USGXT.U32 UR6, UR6, 0xe ;  /* 0x0000000e0606789a */ /* 0x000fe20008000000 */
[----:B------:R-:W-:Y:S01]  /*6fc0*/  UMOV UR7, URZ ;  /* 0x000000ff00077c82 */ /* 0x000fe20008000000 */
[----:B------:R-:W-:Y:S02]  /*6fd0*/  UIADD3 UR16, UPT, UPT, UR10, 0x108, URZ ;  /* 0x000001080a107890 */ /* 0x000fe4000fffe0ff */
[----:B------:R-:W-:Y:S01]  /*6fe0*/  UIADD3.64 UR14, UPT, UPT, UR6, -UR14, URZ ;  /* 0x8000000e060e7297 */ /* 0x000fe2000fffe0ff */
[----:B------:R-:W-:Y:S01]  /*6ff0*/  UMOV UR18, 0x0 ;  /* 0x0000000000127882 */ /* 0x000fe20000000000 */
[----:B------:R-:W-:Y:S01]  /*7000*/  UMOV UR19, 0x8400010 ;  /* 0x0840001000137882 */ /* 0x000fe20000000000 */
[----:B------:R-:W-:Y:S01]  /*7010*/  UMOV UR4, UR8 ;  /* 0x0000000800047c82 */ /* 0x000fe20008000000 */
[----:B------:R-:W-:Y:S01]  /*7020*/  UMOV UR5, URZ ;  /* 0x000000ff00057c82 */ /* 0x000fe20008000000 */
[----:B------:R-:W-:Y:S01]  /*7030*/  UMOV UR7, 0x80004020 ;  /* 0x8000402000077882 */ /* 0x000fe20000000000 */
[----:B------:R-:W-:Y:S01]  /*7040*/  UMOV UR20, 0x0 ;  /* 0x0000000000147882 */ /* 0x000fe20000000000 */
[----:B------:R-:W-:Y:S01]  /*7050*/  UMOV UR21, 0x8400010 ;  /* 0x0840001000157882 */ /* 0x000fe20000000000 */
[----:B------:R-:W-:Y:S01]  /*7060*/  UMOV UR4, UR4 ;  /* 0x0000000400047c82 */ /* 0x000fe20008000000 */
[----:B------:R0:W-:Y:S01]  /*7070*/  UTCHMMA tmem[UR13], gdesc[UR6], tmem[UR10], tmem[UR18], idesc[UR19], !UPT ;  /* 0x00ff12060d0079ea */ /* 0x0001e2000f80000a */
[----:B------:R0:W-:Y:S01]  /*7080*/  UTCHMMA tmem[UR16], gdesc[UR14], tmem[UR10], tmem[UR20], idesc[UR21], UPT ;  /* 0x00ff140e100079ea */ /* 0x0001e2000b80000a */
[----:B------:R0:W-:Y:S01]  /*7090*/  UTCBAR [UR4], URZ ;  /* 0x000000ff040073e9 */ /* 0x0001e200080000ff */
[----:B------:R-:W-:Y:S01]  /*70a0*/  NOP ;  /* 0x0000000000007918 */ /* 0x000fe20000000000 */
.L_x_7:
[----:B------:R-:W-:Y:S01]  /*70b0*/  SHF.R.S32.HI R16, RZ, 0x1f, R51 ;  /* 0x0000001fff107819 */ /* 0x000fe20000011433 */
[----:B0-----:R-:W-:Y:S01]  /*70c0*/  UMOV UR4, URZ ;  /* 0x000000ff00047c82 */ /* 0x001fe20008000000 */
[----:B------:R-:W-:Y:S01]  /*70d0*/  SHF.R.S32.HI R18, RZ, 0x1f, R53 ;  /* 0x0000001fff127819 */ /* 0x000fe20000011435 */
[----:B------:R-:W-:Y:S06]  /*70e0*/  BRA.U !UP1, `(.L_x_8) ;  /* 0x0000002109687547 */ /* 0x000fec000b800000 */
[----:B------:R-:W-:Y:S01]  /*70f0*/  UIADD3 UR5, UPT, UPT, UR11, 0x4000, URZ ;  /* 0x000040000b057890 */ /* 0x000fe2000fffe0ff */
[----:B------:R-:W-:Y:S01]  /*7100*/  SHF.L.U64.HI R56, R20, 0x1, R5 ;  /* 0x0000000114387819 */ /* 0x000fe20000010205 */
[----:B------:R-:W-:Y:S01]  /*7110*/  UMOV UR14, 0xfffffffe ;  /* 0xfffffffe000e7882 */ /* 0x000fe20000000000 */
[----:B------:R-:W-:Y:S01]  /*7120*/  SHF.L.U64.HI R61, R21, 0x1, R4 ;  /* 0x00000001153d7819 */ /* 0x000fe20000010204 */
[----:B------:R-:W-:Y:S01]  /*7130*/  USHF.R.U32.HI UR5, URZ, 0x4, UR5 ;  /* 0x00000004ff057899 */ /* 0x000fe20008011605 */
[----:B------:R-:W-:Y:S01]  /*7140*/  SHF.L.U64.HI R5, R44, 0x1, R11 ;  /* 0x000000012c057819 */ /* 0x000fe2000001020b */
[----:B------:R-:W-:Y:S01]  /*7150*/  UMOV UR15, 0x7fffbfdf ;  /* 0x7fffbfdf000f7882 */ /* 0x000fe20000000000 */
[----:B------:R-:W-:Y:S01]  /*7160*/  SHF.L.U64.HI R4, R45, 0x1, R10 ;  /* 0x000000012d047819 */ /* 0x000fe2000001020a */
[----:B------:R-:W-:Y:S01]  /*7170*/  USGXT.U32 UR6, UR5, 0xe ;  /* 0x0000000e0506789a */ /* 0x000fe20008000000 */
[----:B------:R-:W-:Y:S01]  /*7180*/  SHF.L.U64.HI R5, R46, 0x1, R13 ;  /* 0x000000012e057819 */ /* 0x000fe2000001020d */
[----:B------:R-:W-:Y:S01]  /*7190*/  UMOV UR7, URZ ;  /* 0x000000ff00077c82 */ /* 0x000fe20008000000 */
[----:B------:R-:W-:Y:S01]  /*71a0*/  SHF.L.U64.HI R4, R47, 0x1, R12 ;  /* 0x000000012f047819 */ /* 0x000fe2000001020c */
[----:B------:R-:W-:Y:S01]  /*71b0*/  UIADD3.64 UR14, UPT, UPT, UR6, -UR14, URZ ;  /* 0x8000000e060e7297 */ /* 0x000fe2000fffe0ff */
[----:B------:R-:W-:Y:S01]  /*71c0*/  SHF.L.U64.HI R63, R25, 0x1, R6 ;  /* 0x00000001193f7819 */ /* 0x000fe20000010206 */
[----:B------:R-:W-:Y:S01]  /*71d0*/  UMOV UR20, UR9 ;  /* 0x0000000900147c82 */ /* 0x000fe20008000000 */
[----:B------:R-:W-:Y:S01]  /*71e0*/  SHF.L.U64.HI R5, R49, 0x1, R14 ;  /* 0x0000000131057819 */ /* 0x000fe2000001020e */
[----:B------:R-:W-:Y:S01]  /*71f0*/  UMOV UR21, 0x1 ;  /* 0x0000000100157882 */ /* 0x000fe20000000000 */
[----:B------:R-:W-:Y:S01]  /*7200*/  SHF.L.U64.HI R4, R50, 0x1, R17 ;  /* 0x0000000132047819 */ /* 0x000fe20000010211 */
[----:B------:R-:W-:Y:S01]  /*7210*/  UMOV UR5, URZ ;  /* 0x000000ff00057c82 */ /* 0x000fe20008000000 */
[----:B------:R-:W-:-:S02]  /*7220*/  SHF.L.U64.HI R54, R3, 0x1, R54 ;  /* 0x0000000103367819 */ /* 0x000fc40000010236 */
[----:B------:R-:W-:Y:S02]  /*7230*/  SHF.L.U64.HI R55, R28, 0x1, R55 ;  /* 0x000000011c377819 */ /* 0x000fe40000010237 */
[----:B------:R-:W-:Y:S02]  /*7240*/  SHF.L.U64.HI R57, R24, 0x1, R57 ;  /* 0x0000000118397819 */ /* 0x000fe40000010239 */
[----:B------:R-:W-:Y:S02]  /*7250*/  SHF.L.U64.HI R58, R26, 0x1, R7 ;  /* 0x000000011a3a7819 */ /* 0x000fe40000010207 */
[----:B------:R-:W-:Y:S02]  /*7260*/  SHF.L.U64.HI R59, R30, 0x1, R59 ;  /* 0x000000011e3b7819 */ /* 0x000fe4000001023b */
[----:B------:R-:W-:Y:S02]  /*7270*/  SHF.L.U64.HI R60, R22, 0x1, R9 ;  /* 0x00000001163c7819 */ /* 0x000fe40000010209 */
        /* <DEDUP_REMOVED lines=14> */
[----:B------:R-:W-:-:S07]  /*7360*/  SHF.L.U64.HI R4, R53, 0x1, R18 ;  /* 0x0000000135047819 */ /* 0x000fce0000010212 */
.L_x_11:
[-C--:B------:R-:W-:Y:S02]  /*7370*/  LEA R6, P1, R3, R202.reuse, 0x1 ;  /* 0x000000ca03067211 */ /* 0x080fe400078208ff */
[C---:B------:R-:W-:Y:S02]  /*7380*/  ISETP.GT.AND P5, PT, R0.reuse, 0x2, PT ;  /* 0x000000020000780c */ /* 0x040fe40003fa4270 */
[----:B------:R-:W-:Y:S01]  /*7390*/  ISETP.GT.AND P4, PT, R0, 0x3, PT ;  /* 0x000000030000780c */ /* 0x000fe20003f84270 */
[C---:B------:R-:W-:Y:S01]  /*73a0*/  IMAD.X R7, R203.reuse, 0x1, R54, P1 ;  /* 0x00000001cb077824 */ /* 0x040fe200008e0636 */
[----:B------:R-:W-:Y:S02]  /*73b0*/  LEA R4, P1, R28, R202, 0x1 ;  /* 0x000000ca1c047211 */ /* 0x000fe400078208ff */
[----:B------:R-:W-:Y:S02]  /*73c0*/  PRMT R10, RZ, 0x7610, R10 ;  /* 0x00007610ff0a7816 */ /* 0x000fe4000000000a */
[----:B------:R-:W-:Y:S01]  /*73d0*/  PRMT R12, RZ, 0x7610, R12 ;  /* 0x00007610ff0c7816 */ /* 0x000fe2000000000c */
[----:B------:R-:W-:Y:S01]  /*73e0*/  IMAD.X R5, R203, 0x1, R55, P1 ;  /* 0x00000001cb057824 */ /* 0x000fe200008e0637 */
[----:B------:R-:W-:-:S02]  /*73f0*/  ISETP.GT.AND P3, PT, R0, 0x4, PT ;  /* 0x000000040000780c */ /* 0x000fc40003f64270 */
[----:B------:R-:W-:Y:S01]  /*7400*/  ISETP.GT.AND P1, PT, R0, 0x5, PT ;  /* 0x000000050000780c */ /* 0x000fe20003f24270 */
[----:B------:R0:W2:Y:S01]  /*7410*/  @P5 LDG.E.U16 R10, desc[UR22][R6.64] ;  /* 0x00000016060a5981 */ /* 0x0000a2000c1e1500 */
[----:B------:R-:W-:-:S03]  /*7420*/  PRMT R11, RZ, 0x7610, R11 ;  /* 0x00007610ff0b7816 */ /* 0x000fc6000000000b */
[----:B------:R1:W2:Y:S01]  /*7430*/  @P4 LDG.E.U16 R12, desc[UR22][R4.64] ;  /* 0x00000016040c4981 */ /* 0x0002a2000c1e1500 */
[----:B------:R-:W-:Y:S02]  /*7440*/  PRMT R14, RZ, 0x7610, R14 ;  /* 0x00007610ff0e7816 */ /* 0x000fe4000000000e */
[-C--:B0-----:R-:W-:Y:S02]  /*7450*/  LEA R6, P5, R20, R202.reuse, 0x1 ;  /* 0x000000ca14067211 */ /* 0x081fe400078a08ff */
[----:B-1----:R-:W-:-:S03]  /*7460*/  LEA R4, P6, R24, R202, 0x1 ;  /* 0x000000ca18047211 */ /* 0x002fc600078c08ff */
[C---:B------:R-:W-:Y:S02]  /*7470*/  IMAD.X R7, R203.reuse, 0x1, R56, P5 ;  /* 0x00000001cb077824 */ /* 0x040fe400028e0638 */
[----:B------:R-:W-:-:S03]  /*7480*/  IMAD.X R5, R203, 0x1, R57, P6 ;  /* 0x00000001cb057824 */ /* 0x000fc600030e0639 */
[----:B------:R0:W3:Y:S04]  /*7490*/  @P3 LDG.E.U16 R11, desc[UR22][R6.64] ;  /* 0x00000016060b3981 */ /* 0x0000e8000c1e1500 */
[----:B------:R1:W3:Y:S01]  /*74a0*/  @P1 LDG.E.U16 R14, desc[UR22][R4.64] ;  /* 0x00000016040e1981 */ /* 0x0002e2000c1e1500 */
[C---:B------:R-:W-:Y:S02]  /*74b0*/  ISETP.GT.AND P4, PT, R0.reuse, 0x6, PT ;  /* 0x000000060000780c */ /* 0x040fe40003f84270 */
[----:B------:R-:W-:Y:S02]  /*74c0*/  ISETP.GT.AND P3, PT, R0, 0x7, PT ;  /* 0x000000070000780c */ /* 0x000fe40003f64270 */
[----:B0-----:R-:W-:Y:S02]  /*74d0*/  LEA R6, P5, R26, R202, 0x1 ;  /* 0x000000ca1a067211 */ /* 0x001fe400078a08ff */
[----:B------:R-:W-:-:S02]  /*74e0*/  PRMT R13, RZ, 0x7610, R13 ;  /* 0x00007610ff0d7816 */ /* 0x000fc4000000000d */
[-C--:B-1----:R-:W-:Y:S01]  /*74f0*/  LEA R4, P6, R30, R202.reuse, 0x1 ;  /* 0x000000ca1e047211 */ /* 0x082fe200078c08ff */
[C---:B------:R-:W-:Y:S01]  /*7500*/  IMAD.X R7, R203.reuse, 0x1, R58, P5 ;  /* 0x00000001cb077824 */ /* 0x040fe200028e063a */
[C---:B------:R-:W-:Y:S02]  /*7510*/  ISETP.GT.AND P1, PT, R0.reuse, 0x8, PT ;  /* 0x000000080000780c */ /* 0x040fe40003f24270 */
[----:B------:R-:W-:Y:S01]  /*7520*/  PRMT R16, RZ, 0x7610, R16 ;  /* 0x00007610ff107816 */ /* 0x000fe20000000010 */
[----:B------:R-:W-:Y:S01]  /*7530*/  IMAD.X R5, R203, 0x1, R59, P6 ;  /* 0x00000001cb057824 */ /* 0x000fe200030e063b */
[----:B-----5:R0:W5:Y:S01]  /*7540*/  @P4 LDG.E.U16 R13, desc[UR22][R6.64] ;  /* 0x00000016060d4981 */ /* 0x020162000c1e1500 */
[----:B------:R-:W-:Y:S02]  /*7550*/  ISETP.GT.AND P4, PT, R0, 0x9, PT ;  /* 0x000000090000780c */ /* 0x000fe40003f84270 */
[----:B------:R-:W-:Y:S01]  /*7560*/  PRMT R15, RZ, 0x7610, R15 ;  /* 0x00007610ff0f7816 */ /* 0x000fe2000000000f */
[----:B------:R1:W5:Y:S01]  /*7570*/  @P3 LDG.E.U16 R16, desc[UR22][R4.64] ;  /* 0x0000001604103981 */ /* 0x000362000c1e1500 */
[----:B0-----:R-:W-:-:S02]  /*7580*/  LEA R6, P5, R22, R202, 0x1 ;  /* 0x000000ca16067211 */ /* 0x001fc400078a08ff */
[----:B------:R-:W-:Y:S02]  /*7590*/  ISETP.GT.AND P3, PT, R0, 0xa, PT ;  /* 0x0000000a0000780c */ /* 0x000fe40003f64270 */
[----:B-1----:R-:W-:Y:S01]  /*75a0*/  LEA R4, P6, R21, R202, 0x1 ;  /* 0x000000ca15047211 */ /* 0x002fe200078c08ff */
[----:B------:R-:W-:Y:S01]  /*75b0*/  IMAD.X R7, R203, 0x1, R60, P5 ;  /* 0x00000001cb077824 */ /* 0x000fe200028e063c */
[----:B------:R-:W-:-:S03]  /*75c0*/  PRMT R18, RZ, 0x7610, R18 ;  /* 0x00007610ff127816 */ /* 0x000fc60000000012 */
[----:B------:R-:W-:Y:S01]  /*75d0*/  IMAD.X R5, R203, 0x1, R61, P6 ;  /* 0x00000001cb057824 */ /* 0x000fe200030e063d */
[----:B------:R0:W5:Y:S01]  /*75e0*/  @P1 LDG.E.U16 R15, desc[UR22][R6.64] ;  /* 0x00000016060f1981 */ /* 0x000162000c1e1500 */
[C---:B------:R-:W-:Y:S02]  /*75f0*/  ISETP.GT.AND P1, PT, R0.reuse, 0xb, PT ;  /* 0x0000000b0000780c */ /* 0x040fe40003f24270 */
[----:B------:R-:W-:Y:S01]  /*7600*/  PRMT R17, RZ, 0x7610, R17 ;  /* 0x00007610ff117816 */ /* 0x000fe20000000011 */
[----:B------:R1:W5:Y:S01]  /*7610*/  @P4 LDG.E.U16 R18, desc[UR22][R4.64] ;  /* 0x0000001604124981 */ /* 0x000362000c1e1500 */
[-C--:B0-----:R-:W-:Y:S02]  /*7620*/  LEA R6, P5, R23, R202.reuse, 0x1 ;  /* 0x000000ca17067211 */ /* 0x081fe400078a08ff */
        /* <DEDUP_REMOVED lines=36> */
[----:B------:R-:W-:Y:S02]  /*7870*/  ISETP.GT.AND P3, PT, R0, 0x13, PT ;  /* 0x000000130000780c */ /* 0x000fe40003f64270 */
[----:B------:R-:W-:Y:S01]  /*7880*/  PRMT R210, RZ, 0x7610, R210 ;  /* 0x00007610ffd27816 */ /* 0x000fe200000000d2 */
[----:B------:R1:W5:Y:S01]  /*7890*/  @P1 LDG.E.U16 R211, desc[UR22][R4.64] ;  /* 0x0000001604d31981 */ /* 0x000362000c1e1500 */
[-C--:B0-----:R-:W-:Y:S02]  /*78a0*/  LEA R6, P5, R39, R202.reuse, 0x1 ;  /* 0x000000ca27067211 */ /* 0x081fe400078a08ff */
[----:B-1----:R-:W-:-:S03]  /*78b0*/  LEA R4, P6, R40, R202, 0x1 ;  /* 0x000000ca28047211 */ /* 0x002fc600078c08ff */
[C---:B------:R-:W-:Y:S01]  /*78c0*/  IMAD.X R7, R203.reuse, 0x1, R198, P5 ;  /* 0x00000001cb077824 */ /* 0x040fe200028e06c6 */
[----:B------:R-:W-:Y:S02]  /*78d0*/  PRMT R213, RZ, 0x7610, R213 ;  /* 0x00007610ffd57816 */ /* 0x000fe400000000d5 */
[----:B------:R-:W-:Y:S01]  /*78e0*/  ISETP.GT.AND P1, PT, R0, 0x14, PT ;  /* 0x000000140000780c */ /* 0x000fe20003f24270 */
[----:B------:R-:W-:Y:S01]  /*78f0*/  IMAD.X R5, R203, 0x1, R199, P6 ;  /* 0x00000001cb057824 */ /* 0x000fe200030e06c7 */
[----:B------:R0:W5:Y:S01]  /*7900*/  @P4 LDG.E.U16 R210, desc[UR22][R6.64] ;  /* 0x0000001606d24981 */ /* 0x000162000c1e1500 */
[----:B------:R-:W-:-:S03]  /*7910*/  PRMT R212, RZ, 0x7610, R212 ;  /* 0x00007610ffd47816 */ /* 0x000fc600000000d4 */
[----:B------:R1:W5:Y:S01]  /*7920*/  @P3 LDG.E.U16 R213, desc[UR22][R4.64] ;  /* 0x0000001604d53981 */ /* 0x000362000c1e1500 */
[----:B0-----:R-:W-:Y:S02]  /*7930*/  LEA R6, P5, R41, R202, 0x1 ;  /* 0x000000ca29067211 */ /* 0x001fe400078a08ff */
[----:B------:R-:W-:-:S03]  /*7940*/  ISETP.GT.AND P4, PT, R0, 0x15, PT ;  /* 0x000000150000780c */ /* 0x000fc60003f84270 */
[C---:B------:R-:W-:Y:S01]  /*7950*/  IMAD.X R7, R203.reuse, 0x1, R200, P5 ;  /* 0x00000001cb077824 */ /* 0x040fe200028e06c8 */
[-C--:B-1----:R-:W-:Y:S02]  /*7960*/  LEA R4, P5, R42, R202.reuse, 0x1 ;  /* 0x000000ca2a047211 */ /* 0x082fe400078a08ff */
[----:B------:R-:W-:Y:S02]  /*7970*/  SHF.R.S32.HI R227, RZ, 0x1f, R44 ;  /* 0x0000001fffe37819 */ /* 0x000fe4000001142c */
[----:B------:R0:W5:Y:S01]  /*7980*/  @P1 LDG.E.U16 R212, desc[UR22][R6.64] ;  /* 0x0000001606d41981 */ /* 0x000162000c1e1500 */
[----:B------:R-:W-:Y:S01]  /*7990*/  IMAD.X R5, R203, 0x1, R201, P5 ;  /* 0x00000001cb057824 */ /* 0x000fe200028e06c9 */
[C---:B------:R-:W-:Y:S02]  /*79a0*/  SHF.L.U64.HI R227, R44.reuse, 0x1, R227 ;  /* 0x000000012ce37819 */ /* 0x040fe400000102e3 */
[----:B------:R-:W-:Y:S02]  /*79b0*/  LEA R8, P5, R44, R202, 0x1 ;  /* 0x000000ca2c087211 */ /* 0x000fe400078a08ff */
[----:B------:R-:W-:-:S02]  /*79c0*/  ISETP.GT.AND P1, PT, R0, 0x17, PT ;  /* 0x000000170000780c */ /* 0x000fc40003f24270 */
[----:B------:R-:W-:Y:S01]  /*79d0*/  PRMT R215, RZ, 0x7610, R215 ;  /* 0x00007610ffd77816 */ /* 0x000fe200000000d7 */
[----:B------:R-:W-:Y:S01]  /*79e0*/  IMAD.X R9, R203, 0x1, R227, P5 ;  /* 0x00000001cb097824 */ /* 0x000fe200028e06e3 */
[----:B0-----:R-:W-:Y:S02]  /*79f0*/  LEA R6, P6, R43, R202, 0x1 ;  /* 0x000000ca2b067211 */ /* 0x001fe400078c08ff */
[----:B------:R-:W-:Y:S02]  /*7a00*/  ISETP.GT.AND P3, PT, R0, 0x16, PT ;  /* 0x000000160000780c */ /* 0x000fe40003f64270 */
[----:B------:R-:W-:Y:S01]  /*7a10*/  SHF.R.S32.HI R227, RZ, 0x1f, R45 ;  /* 0x0000001fffe37819 */ /* 0x000fe2000001142d */
[----:B------:R-:W-:Y:S01]  /*7a20*/  IMAD.X R7, R203, 0x1, R204, P6 ;  /* 0x00000001cb077824 */ /* 0x000fe200030e06cc */
[----:B------:R0:W5:Y:S01]  /*7a30*/  @P4 LDG.E.U16 R215, desc[UR22][R4.64] ;  /* 0x0000001604d74981 */ /* 0x000162000c1e1500 */
[----:B------:R-:W-:Y:S02]  /*7a40*/  PRMT R216, RZ, 0x7610, R216 ;  /* 0x00007610ffd87816 */ /* 0x000fe400000000d8 */
[----:B------:R-:W-:-:S02]  /*7a50*/  SHF.L.U64.HI R227, R45, 0x1, R227 ;  /* 0x000000012de37819 */ /* 0x000fc400000102e3 */
[----:B------:R-:W-:Y:S02]  /*7a60*/  PRMT R214, RZ, 0x7610, R214 ;  /* 0x00007610ffd67816 */ /* 0x000fe400000000d6 */
[----:B------:R-:W5:Y:S01]  /*7a70*/  @P1 LDG.E.U16 R216, desc[UR22][R8.64] ;  /* 0x0000001608d81981 */ /* 0x000f62000c1e1500 */
[----:B0-----:R-:W-:-:S03]  /*7a80*/  LEA R4, P6, R45, R202, 0x1 ;  /* 0x000000ca2d047211 */ /* 0x001fc600078c08ff */
[----:B------:R0:W5:Y:S01]  /*7a90*/  @P3 LDG.E.U16 R214, desc[UR22][R6.64] ;  /* 0x0000001606d63981 */ /* 0x000162000c1e1500 */
[----:B------:R-:W-:Y:S02]  /*7aa0*/  SHF.R.S32.HI R228, RZ, 0x1f, R46 ;  /* 0x0000001fffe47819 */ /* 0x000fe4000001142e */
[----:B------:R-:W-:Y:S01]  /*7ab0*/  ISETP.GT.AND P1, PT, R0, 0x19, PT ;  /* 0x000000190000780c */ /* 0x000fe20003f24270 */
[----:B------:R-:W-:Y:S01]  /*7ac0*/  IMAD.X R5, R203, 0x1, R227, P6 ;  /* 0x00000001cb057824 */ /* 0x000fe200030e06e3 */
[----:B------:R-:W-:Y:S02]  /*7ad0*/  SHF.R.S32.HI R227, RZ, 0x1f, R47 ;  /* 0x0000001fffe37819 */ /* 0x000fe4000001142f */
[----:B------:R-:W-:Y:S02]  /*7ae0*/  SHF.L.U64.HI R228, R46, 0x1, R228 ;  /* 0x000000012ee47819 */ /* 0x000fe400000102e4 */
[----:B------:R-:W-:Y:S02]  /*7af0*/  ISETP.GT.AND P3, PT, R0, 0x18, PT ;  /* 0x000000180000780c */ /* 0x000fe40003f64270 */
[----:B0-----:R-:W-:-:S02]  /*7b00*/  LEA R6, P5, R46, R202, 0x1 ;  /* 0x000000ca2e067211 */ /* 0x001fc400078a08ff */
[C---:B------:R-:W-:Y:S02]  /*7b10*/  LEA R8, P6, R47.reuse, R202, 0x1 ;  /* 0x000000ca2f087211 */ /* 0x040fe400078c08ff */
[----:B------:R-:W-:Y:S02]  /*7b20*/  SHF.L.U64.HI R227, R47, 0x1, R227 ;  /* 0x000000012fe37819 */ /* 0x000fe400000102e3 */
[----:B------:R-:W-:Y:S01]  /*7b30*/  ISETP.GT.AND P4, PT, R0, 0x1a, PT ;  /* 0x0000001a0000780c */ /* 0x000fe20003f84270 */
[C---:B------:R-:W-:Y:S01]  /*7b40*/  IMAD.X R7, R203.reuse, 0x1, R228, P5 ;  /* 0x00000001cb077824 */ /* 0x040fe200028e06e4 */
[----:B------:R-:W-:Y:S01]  /*7b50*/  PRMT R219, RZ, 0x7610, R219 ;  /* 0x00007610ffdb7816 */ /* 0x000fe200000000db */
[----:B------:R-:W-:Y:S01]  /*7b60*/  IMAD.X R9, R203, 0x1, R227, P6 ;  /* 0x00000001cb097824 */ /* 0x000fe200030e06e3 */
[----:B------:R-:W-:Y:S02]  /*7b70*/  SHF.R.S32.HI R227, RZ, 0x1f, R49 ;  /* 0x0000001fffe37819 */ /* 0x000fe40000011431 */
[----:B------:R-:W-:-:S02]  /*7b80*/  PRMT R218, RZ, 0x7610, R218 ;  /* 0x00007610ffda7816 */ /* 0x000fc400000000da */
[----:B------:R-:W-:Y:S01]  /*7b90*/  PRMT R217, RZ, 0x7610, R217 ;  /* 0x00007610ffd97816 */ /* 0x000fe200000000d9 */
[----:B------:R0:W5:Y:S01]  /*7ba0*/  @P1 LDG.E.U16 R219, desc[UR22][R6.64] ;  /* 0x0000001606db1981 */ /* 0x000162000c1e1500 */
[----:B------:R-:W-:Y:S02]  /*7bb0*/  SHF.R.S32.HI R228, RZ, 0x1f, R48 ;  /* 0x0000001fffe47819 */ /* 0x000fe40000011430 */
[----:B------:R-:W-:Y:S01]  /*7bc0*/  SHF.L.U64.HI R227, R49, 0x1, R227 ;  /* 0x0000000131e37819 */ /* 0x000fe200000102e3 */
[----:B------:R1:W5:Y:S01]  /*7bd0*/  @P3 LDG.E.U16 R218, desc[UR22][R4.64] ;  /* 0x0000001604da3981 */ /* 0x000362000c1e1500 */
[----:B------:R-:W-:-:S03]  /*7be0*/  SHF.L.U64.HI R228, R48, 0x1, R228 ;  /* 0x0000000130e47819 */ /* 0x000fc600000102e4 */
[----:B------:R4:W5:Y:S01]  /*7bf0*/  @P4 LDG.E.U16 R217, desc[UR22][R8.64] ;  /* 0x0000001608d94981 */ /* 0x000962000c1e1500 */
[-C--:B0-----:R-:W-:Y:S02]  /*7c00*/  LEA R6, P6, R49, R202.reuse, 0x1 ;  /* 0x000000ca31067211 */ /* 0x081fe400078c08ff */
[----:B------:R-:W-:Y:S02]  /*7c10*/  ISETP.GT.AND P4, PT, R0, 0x1c, PT ;  /* 0x0000001c0000780c */ /* 0x000fe40003f84270 */
[----:B-1----:R-:W-:Y:S01]  /*7c20*/  LEA R4, P1, R48, R202, 0x1 ;  /* 0x000000ca30047211 */ /* 0x002fe200078208ff */
[C---:B------:R-:W-:Y:S01]  /*7c30*/  IMAD.X R7, R203.reuse, 0x1, R227, P6 ;  /* 0x00000001cb077824 */ /* 0x040fe200030e06e3 */
[----:B------:R-:W-:Y:S02]  /*7c40*/  SHF.R.S32.HI R227, RZ, 0x1f, R50 ;  /* 0x0000001fffe37819 */ /* 0x000fe40000011432 */
[C---:B------:R-:W-:Y:S01]  /*7c50*/  ISETP.GT.AND P3, PT, R0.reuse, 0x1d, PT ;  /* 0x0000001d0000780c */ /* 0x040fe20003f64270 */
[----:B------:R-:W-:Y:S01]  /*7c60*/  IMAD.X R5, R203, 0x1, R228, P1 ;  /* 0x00000001cb057824 */ /* 0x000fe200008e06e4 */
[----:B------:R-:W-:-:S02]  /*7c70*/  ISETP.GT.AND P1, PT, R0, RZ, PT ;  /* 0x000000ff0000720c */ /* 0x000fc40003f24270 */
[C---:B----4-:R-:W-:Y:S02]  /*7c80*/  LEA R8, P6, R50.reuse, R202, 0x1 ;  /* 0x000000ca32087211 */ /* 0x050fe400078c08ff */
[----:B------:R-:W-:Y:S02]  /*7c90*/  SHF.L.U64.HI R227, R50, 0x1, R227 ;  /* 0x0000000132e37819 */ /* 0x000fe400000102e3 */
[----:B------:R-:W-:Y:S02]  /*7ca0*/  PRMT R220, RZ, 0x7610, R220 ;  /* 0x00007610ffdc7816 */ /* 0x000fe400000000dc */
[----:B------:R-:W-:Y:S01]  /*7cb0*/  ISETP.GT.AND P5, PT, R0, 0x1b, PT ;  /* 0x0000001b0000780c */ /* 0x000fe20003fa4270 */
[----:B------:R-:W-:Y:S01]  /*7cc0*/  IMAD.X R9, R203, 0x1, R227, P6 ;  /* 0x00000001cb097824 */ /* 0x000fe200030e06e3 */
[----:B------:R-:W-:Y:S02]  /*7cd0*/  PRMT R221, RZ, 0x7610, R221 ;  /* 0x00007610ffdd7816 */ /* 0x000fe400000000dd */
[----:B------:R-:W-:Y:S01]  /*7ce0*/  SHF.R.S32.HI R227, RZ, 0x1f, R51 ;  /* 0x0000001fffe37819 */ /* 0x000fe20000011433 */
[----:B------:R0:W5:Y:S01]  /*7cf0*/  @P4 LDG.E.U16 R220, desc[UR22][R6.64] ;  /* 0x0000001606dc4981 */ /* 0x000162000c1e1500 */
[----:B------:R-:W-:-:S02]  /*7d00*/  PRMT R223, RZ, 0x7610, R223 ;  /* 0x00007610ffdf7816 */ /* 0x000fc400000000df */
[C---:B------:R-:W-:Y:S01]  /*7d10*/  SHF.L.U64.HI R227, R51.reuse, 0x1, R227 ;  /* 0x0000000133e37819 */ /* 0x040fe200000102e3 */
[----:B------:R1:W5:Y:S01]  /*7d20*/  @P3 LDG.E.U16 R221, desc[UR22][R8.64] ;  /* 0x0000001608dd3981 */ /* 0x000362000c1e1500 */
[----:B------:R-:W-:Y:S02]  /*7d30*/  PRMT R222, RZ, 0x7610, R222 ;  /* 0x00007610ffde7816 */ /* 0x000fe400000000de */
[----:B0-----:R-:W-:-:S04]  /*7d40*/  LEA R6, P6, R51, R202, 0x1 ;  /* 0x000000ca33067211 */ /* 0x001fc800078c08ff */
[----:B------:R0:W5:Y:S01]  /*7d50*/  @P5 LDG.E.U16 R222, desc[UR22][R4.64] ;  /* 0x0000001604de5981 */ /* 0x000162000c1e1500 */
[----:B-1----:R-:W-:Y:S02]  /*7d60*/  @P1 IMAD.MOV.U32 R8, RZ, RZ, R202 ;  /* 0x000000ffff081224 */ /* 0x002fe400078e00ca */
[----:B------:R-:W-:Y:S02]  /*7d70*/  @P1 IMAD.MOV.U32 R9, RZ, RZ, R203 ;  /* 0x000000ffff091224 */ /* 0x000fe400078e00cb */
[----:B------:R-:W-:Y:S01]  /*7d80*/  IMAD.X R7, R203, 0x1, R227, P6 ;  /* 0x00000001cb077824 */ /* 0x000fe200030e06e3 */
[----:B------:R-:W-:Y:S02]  /*7d90*/  SHF.R.S32.HI R227, RZ, 0x1f, R53 ;  /* 0x0000001fffe37819 */ /* 0x000fe40000011435 */
[C---:B------:R-:W-:Y:S01]  /*7da0*/  ISETP.GT.AND P3, PT, R0.reuse, 0x1e, PT ;  /* 0x0000001e0000780c */ /* 0x040fe20003f64270 */
[----:B------:R1:W5:Y:S01]  /*7db0*/  @P1 LDG.E.U16 R223, desc[UR22][R8.64] ;  /* 0x0000001608df1981 */ /* 0x000362000c1e1500 */
[----:B------:R-:W-:-:S02]  /*7dc0*/  ISETP.GT.AND P4, PT, R0, 0x1f, PT ;  /* 0x0000001f0000780c */ /* 0x000fc40003f84270 */
[----:B------:R-:W-:Y:S01]  /*7dd0*/  ISETP.GT.AND P6, PT, R0, 0x1, PT ;  /* 0x000000010000780c */ /* 0x000fe20003fc4270 */
[----:B------:R-:W-:Y:S01]  /*7de0*/  USHF.L.U32 UR4, UR4, 0x1f, URZ ;  /* 0x0000001f04047899 */ /* 0x000fe200080006ff */
[CC--:B0-----:R-:W-:Y:S02]  /*7df0*/  LEA R4, P5, R53.reuse, R202.reuse, 0x1 ;  /* 0x000000ca35047211 */ /* 0x0c1fe400078a08ff */
[----:B------:R-:W-:Y:S02]  /*7e00*/  SHF.L.U64.HI R227, R53, 0x1, R227 ;  /* 0x0000000135e37819 */ /* 0x000fe400000102e3 */
[----:B-1----:R-:W-:Y:S02]  /*7e10*/  IADD3 R8, P1, PT, R3, R202, RZ ;  /* 0x000000ca03087210 */ /* 0x002fe40007f3e0ff */
[----:B------:R-:W-:Y:S01]  /*7e20*/  PRMT R226, RZ, 0x7610, R226 ;  /* 0x00007610ffe27816 */ /* 0x000fe200000000e2 */
[C---:B------:R-:W-:Y:S01]  /*7e30*/  IMAD.X R5, R203.reuse, 0x1, R227, P5 ;  /* 0x00000001cb057824 */ /* 0x040fe200028e06e3 */
[----:B------:R-:W-:Y:S01]  /*7e40*/  PRMT R224, RZ, 0x7610, R224 ;  /* 0x00007610ffe07816 */ /* 0x000fe200000000e0 */
[----:B------:R-:W-:Y:S01]  /*7e50*/  IMAD.X R9, R203, 0x1, R52, P1 ;  /* 0x00000001cb097824 */ /* 0x000fe200008e0634 */
[----:B------:R-:W-:Y:S01]  /*7e60*/  PRMT R225, RZ, 0x7610, R225 ;  /* 0x00007610ffe17816 */ /* 0x000fe200000000e1 */
[----:B------:R-:W-:Y:S01]  /*7e70*/  IMAD.U32 R227, RZ, RZ, UR4 ;  /* 0x00000004ffe37e24 */ /* 0x000fe2000f8e00ff */
[----:B------:R-:W5:Y:S04]  /*7e80*/  @P3 LDG.E.U16 R226, desc[UR22][R6.64] ;  /* 0x0000001606e23981 */ /* 0x000f68000c1e1500 */
[----:B------:R2:W5:Y:S04]  /*7e90*/  @P4 LDG.E.U16 R225, desc[UR22][R4.64] ;  /* 0x0000001604e14981 */ /* 0x000568000c1e1500 */
[----:B------:R0:W5:Y:S01]  /*7ea0*/  @P6 LDG.E.U16 R224, desc[UR22][R8.64] ;  /* 0x0000001608e06981 */ /* 0x000162000c1e1500 */
[----:B------:R-:W1:Y:S01]  /*7eb0*/  SYNCS.PHASECHK.TRANS64.TRYWAIT P1, [UR8], R227 ;  /* 0x000000e3ff0075a7 */ /* 0x000e620008021108 */
[----:B--2---:R-:W-:-:S02]  /*7ec0*/  PRMT R5, R10, 0x5410, R12 ;  /* 0x000054100a057816 */ /* 0x004fc4000000000c */
[----:B---3--:R-:W-:Y:S01]  /*7ed0*/  PRMT R6, R11, 0x5410, R14 ;  /* 0x000054100b067816 */ /* 0x008fe2000000000e */
[----:B01----:R-:W-:Y:S06]  /*7ee0*/  @!P1 BRA `(.L_x_9) ;  /* 0x0000009800109947 */ /* 0x003fec0003800000 */
.L_x_17:
[----:B------:R0:W-:Y:S01]  /*7ef0*/  STL [R1+0x8], R2 ;  /* 0x0000080201007387 */ /* 0x0001e20000100800 */
[----:B-----5:R-:W-:Y:S01]  /*7f00*/  PRMT R7, R13, 0x5410, R16 ;  /* 0x000054100d077816 */ /* 0x020fe20000000010 */
[----:B------:R-:W-:Y:S01]  /*7f10*/  IMAD.WIDE R72, R35, 0x2, R72 ;  /* 0x0000000223487825 */ /* 0x000fe200078e0248 */
[----:B------:R-:W-:Y:S02]  /*7f20*/  PRMT R8, R15, 0x5410, R18 ;  /* 0x000054100f087816 */ /* 0x000fe40000000012 */
[----:B------:R-:W-:Y:S01]  /*7f30*/  PRMT R9, R17, 0x5410, R205 ;  /* 0x0000541011097816 */ /* 0x000fe200000000cd */
[----:B------:R-:W-:Y:S01]  /*7f40*/  IMAD.WIDE R76, R35, 0x2, R76 ;  /* 0x00000002234c7825 */ /* 0x000fe200078e024c */
[----:B------:R-:W-:Y:S02]  /*7f50*/  PRMT R10, R19, 0x5410, R207 ;  /* 0x00005410130a7816 */ /* 0x000fe400000000cf */
[----:B------:R-:W-:Y:S01]  /*7f60*/  PRMT R11, R206, 0x5410, R209 ;  /* 0x00005410ce0b7816 */ /* 0x000fe200000000d1 */
[----:B0-----:R-:W0:Y:S01]  /*7f70*/  S2R R2, SR_TID.X ;  /* 0x0000000000027919 */ /* 0x001e220000002100 */
[----:B------:R-:W-:Y:S01]  /*7f80*/  PRMT R12, R208, 0x5410, R211 ;  /* 0x00005410d00c7816 */ /* 0x000fe200000000d3 */
[----:B------:R-:W-:Y:S01]  /*7f90*/  IMAD.WIDE R80, R35, 0x2, R80 ;  /* 0x0000000223507825 */ /* 0x000fe200078e0250 */
[----:B------:R-:W-:-:S02]  /*7fa0*/  PRMT R13, R210, 0x5410, R213 ;  /* 0x00005410d20d7816 */ /* 0x000fc400000000d5 */
[----:B------:R-:W-:Y:S01]  /*7fb0*/  PRMT R14, R212, 0x5410, R215 ;  /* 0x00005410d40e7816 */ /* 0x000fe200000000d7 */
[C---:B------:R-:W-:Y:S01]  /*7fc0*/  IMAD.WIDE R84, R35.reuse, 0x2, R84 ;  /* 0x0000000223547825 */ /* 0x040fe200078e0254 */
[----:B------:R-:W-:Y:S02]  /*7fd0*/  PRMT R15, R214, 0x5410, R216 ;  /* 0x00005410d60f7816 */ /* 0x000fe400000000d8 */
[----:B------:R-:W-:Y:S01]  /*7fe0*/  PRMT R16, R218, 0x5410, R219 ;  /* 0x00005410da107816 */ /* 0x000fe200000000db */
[----:B------:R-:W-:Y:S01]  /*7ff0*/  IMAD.WIDE R88, R35, 0x2, R88 ;  /* 0x0000000223587825 */ /* 0x000fe200078e0258 */
[----:B------:R-:W-:Y:S02]  /*8000*/  PRMT R17, R217, 0x5410, R222 ;  /* 0x00005410d9117816 */ /* 0x000fe400000000de */
[----:B------:R-:W-:Y:S01]  /*8010*/  PRMT R18, R220, 0x5410, R221 ;  /* 0x00005410dc127816 */ /* 0x000fe200000000dd */
[----:B------:R-:W-:Y:S01]  /*8020*/  IMAD.WIDE R92, R35, 0x2, R92 ;  /* 0x00000002235c7825 */ /* 0x000fe200078e025c */
[----:B------:R-:W-:-:S02]  /*8030*/  PRMT R19, R226, 0x5410, R225 ;  /* 0x00005410e2137816 */ /* 0x000fc400000000e1 */
[----:B------:R-:W-:Y:S01]  /*8040*/  PRMT R4, R223, 0x5410, R224 ;  /* 0x00005410df047816 */ /* 0x000fe200000000e0 */
[----:B------:R-:W-:-:S03]  /*8050*/  IMAD.WIDE R96, R35, 0x2, R96 ;  /* 0x0000000223607825 */ /* 0x000fc600078e0260 */
[----:B------:R1:W-:Y:S01]  /*8060*/  STTM.x16 tmem[UR12+0x100], R4 ;  /* 0x00010004000079ed */ /* 0x0003e2000824000c */
[----:B------:R-:W2:Y:S01]  /*8070*/  FENCE.VIEW.ASYNC.T ;  /* 0x00000000000073c6 */ /* 0x000ea20000000200 */
[----:B------:R-:W-:-:S04]  /*8080*/  IMAD.WIDE R100, R35, 0x2, R100 ;  /* 0x0000000223647825 */ /* 0x000fc800078e0264 */
[----:B------:R-:W-:-:S04]  /*8090*/  IMAD.WIDE R104, R35, 0x2, R104 ;  /* 0x0000000223687825 */ /* 0x000fc800078e0268 */
[----:B------:R-:W-:Y:S01]  /*80a0*/  IMAD.WIDE R108, R35, 0x2, R108 ;  /* 0x00000002236c7825 */ /* 0x000fe200078e026c */
[----:B0-----:R-:W-:-:S03]  /*80b0*/  LOP3.LUT R2, R2, 0x1f, RZ, 0xc0, !PT ;  /* 0x0000001f02027812 */ /* 0x001fc600078ec0ff */
[C---:B------:R-:W-:Y:S01]  /*80c0*/  IMAD.WIDE R112, R35.reuse, 0x2, R112 ;  /* 0x0000000223707825 */ /* 0x040fe200078e0270 */
[----:B------:R-:W-:Y:S02]  /*80d0*/  ISETP.GE.AND P1, PT, R2, R0, PT ;  /* 0x000000000200720c */ /* 0x000fe40003f26270 */
[----:B------:R-:W-:Y:S01]  /*80e0*/  PRMT R205, RZ, 0x7610, R205 ;  /* 0x00007610ffcd7816 */ /* 0x000fe200000000cd */
[C---:B------:R-:W-:Y:S01]  /*80f0*/  IMAD.WIDE R116, R35.reuse, 0x2, R116 ;  /* 0x0000000223747825 */ /* 0x040fe200078e0274 */
[----:B------:R-:W-:Y:S01]  /*8100*/  PRMT R207, RZ, 0x7610, R207 ;  /* 0x00007610ffcf7816 */ /* 0x000fe200000000cf */
[----:B------:R0:W5:Y:S01]  /*8110*/  LDL.LU R2, [R1+0x8] ;  /* 0x0000080001027983 */ /* 0x0001620000300800 */
[----:B------:R-:W-:Y:S01]  /*8120*/  PRMT R209, RZ, 0x7610, R209 ;  /* 0x00007610ffd17816 */ /* 0x000fe200000000d1 */
[C---:B------:R-:W-:Y:S01]  /*8130*/  IMAD.WIDE R120, R35.reuse, 0x2, R120 ;  /* 0x0000000223787825 */ /* 0x040fe200078e0278 */
[----:B------:R-:W-:Y:S02]  /*8140*/  PRMT R211, RZ, 0x7610, R211 ;  /* 0x00007610ffd37816 */ /* 0x000fe400000000d3 */
[----:B------:R-:W-:Y:S01]  /*8150*/  PRMT R213, RZ, 0x7610, R213 ;  /* 0x00007610ffd57816 */ /* 0x000fe200000000d5 */
[----:B------:R-:W-:Y:S01]  /*8160*/  IMAD.WIDE R124, R35, 0x2, R124 ;  /* 0x00000002237c7825 */ /* 0x000fe200078e027c */
[----:B------:R-:W-:-:S02]  /*8170*/  PRMT R215, RZ, 0x7610, R215 ;  /* 0x00007610ffd77816 */ /* 0x000fc400000000d7 */
[----:B------:R-:W-:Y:S01]  /*8180*/  PRMT R217, RZ, 0x7610, R217 ;  /* 0x00007610ffd97816 */ /* 0x000fe200000000d9 */
[C---:B------:R-:W-:Y:S01]  /*8190*/  IMAD.WIDE R128, R35.reuse, 0x2, R128 ;  /* 0x0000000223807825 */ /* 0x040fe200078e0280 */
[----:B------:R-:W-:Y:S02]  /*81a0*/  PRMT R219, RZ, 0x7610, R219 ;  /* 0x00007610ffdb7816 */ /* 0x000fe400000000db */
[----:B------:R-:W-:Y:S01]  /*81b0*/  PRMT R221, RZ, 0x7610, R221 ;  /* 0x00007610ffdd7816 */ /* 0x000fe200000000dd */
[C---:B------:R-:W-:Y:S01]  /*81c0*/  IMAD.WIDE R132, R35.reuse, 0x2, R132 ;  /* 0x0000000223847825 */ /* 0x040fe200078e0284 */
[----:B--2---:R-:W-:Y:S01]  /*81d0*/  BAR.SYNC.DEFER_BLOCKING 0x0 ;  /* 0x0000000000007b1d */ /* 0x004fe20000010000 */
[----:B------:R-:W-:Y:S02]  /*81e0*/  PRMT R223, RZ, 0x7610, R223 ;  /* 0x00007610ffdf7816 */ /* 0x000fe400000000df */
[----:B-1----:R-:W-:Y:S01]  /*81f0*/  PRMT R4, RZ, 0x7610, R4 ;  /* 0x00007610ff047816 */ /* 0x002fe20000000004 */
[----:B------:R-:W-:Y:S01]  /*8200*/  IMAD.WIDE R136, R35, 0x2, R136 ;  /* 0x0000000223887825 */ /* 0x000fe200078e0288 */
[----:B------:R-:W-:-:S02]  /*8210*/  PRMT R6, RZ, 0x7610, R6 ;  /* 0x00007610ff067816 */ /* 0x000fc40000000006 */
[----:B------:R-:W-:Y:S01]  /*8220*/  PRMT R8, RZ, 0x7610, R8 ;  /* 0x00007610ff087816 */ /* 0x000fe20000000008 */
[C---:B------:R-:W-:Y:S01]  /*8230*/  IMAD.WIDE R140, R35.reuse, 0x2, R140 ;  /* 0x00000002238c7825 */ /* 0x040fe200078e028c */
[----:B------:R-:W-:Y:S02]  /*8240*/  PRMT R10, RZ, 0x7610, R10 ;  /* 0x00007610ff0a7816 */ /* 0x000fe4000000000a */
        /* <DEDUP_REMOVED lines=11> */
[----:B------:R-:W-:Y:S01]  /*8300*/  PRMT R231, RZ, 0x7610, R231 ;  /* 0x00007610ffe77816 */ /* 0x000fe200000000e7 */
[----:B------:R-:W2:Y:S01]  /*8310*/  @!P1 LDG.E.U16 R211, desc[UR22][R152.64] ;  /* 0x0000001698d39981 */ /* 0x000ea2000c1e1500 */
[----:B------:R-:W-:Y:S01]  /*8320*/  PRMT R232, RZ, 0x7610, R232 ;  /* 0x00007610ffe87816 */ /* 0x000fe200000000e8 */
[C---:B------:R-:W-:Y:S01]  /*8330*/  IMAD.WIDE R160, R35.reuse, 0x2, R160 ;  /* 0x0000000223a07825 */ /* 0x040fe200078e02a0 */
[----:B------:R-:W-:Y:S01]  /*8340*/  PRMT R233, RZ, 0x7610, R233 ;  /* 0x00007610ffe97816 */ /* 0x000fe200000000e9 */
[----:B------:R-:W3:Y:S01]  /*8350*/  @!P1 LDG.E.U16 R209, desc[UR22][R156.64] ;  /* 0x000000169cd19981 */ /* 0x000ee2000c1e1500 */
[----:B------:R-:W-:Y:S01]  /*8360*/  PRMT R234, RZ, 0x7610, R234 ;  /* 0x00007610ffea7816 */ /* 0x000fe200000000ea */
[C---:B------:R-:W-:Y:S01]  /*8370*/  IMAD.WIDE R164, R35.reuse, 0x2, R164 ;  /* 0x0000000223a47825 */ /* 0x040fe200078e02a4 */
[----:B------:R-:W-:Y:S01]  /*8380*/  PRMT R235, RZ, 0x7610, R235 ;  /* 0x00007610ffeb7816 */ /* 0x000fe200000000eb */
[----:B------:R-:W4:Y:S01]  /*8390*/  @!P1 LDG.E.U16 R207, desc[UR22][R160.64] ;  /* 0x00000016a0cf9981 */ /* 0x000f22000c1e1500 */
        /* <DEDUP_REMOVED lines=75> */
[----:B------:R-:W4:Y:S02]  /*8850*/  @!P1 LDG.E.U16 R231, desc[UR22][R112.64] ;  /* 0x0000001670e79981 */ /* 0x000f24000c1e1500 */
[----:B------:R-:W-:-:S02]  /*8860*/  IMAD.WIDE R118, R35, 0x2, R118 ;  /* 0x0000000223767825 */ /* 0x000fc400078e0276 */
[----:B------:R-:W4:Y:S02]  /*8870*/  @!P1 LDG.E.U16 R232, desc[UR22][R108.64] ;  /* 0x000000166ce89981 */ /* 0x000f24000c1e1500 */
[C---:B------:R-:W-:Y:S02]  /*8880*/  IMAD.WIDE R122, R35.reuse, 0x2, R122 ;  /* 0x00000002237a7825 */ /* 0x040fe400078e027a */
[----:B------:R-:W4:Y:S02]  /*8890*/  @!P1 LDG.E.U16 R233, desc[UR22][R104.64] ;  /* 0x0000001668e99981 */ /* 0x000f24000c1e1500 */
[C---:B------:R-:W-:Y:S02]  /*88a0*/  IMAD.WIDE R126, R35.reuse, 0x2, R126 ;  /* 0x00000002237e7825 */ /* 0x040fe400078e027e */
        /* <DEDUP_REMOVED lines=35> */
[----:B------:R-:W-:Y:S02]  /*8ae0*/  IMAD.WIDE R70, R35, 0x2, R70 ;  /* 0x0000000223467825 */ /* 0x000fe400078e0246 */
[----:B------:R-:W4:Y:S04]  /*8af0*/  @!P1 LDG.E.U16 R5, desc[UR22][R194.64] ;  /* 0x00000016c2059981 */ /* 0x000f28000c1e1500 */
        /* <DEDUP_REMOVED lines=20> */
[----:B------:R-:W4:Y:S01]  /*8c40*/  @!P1 LDG.E.U16 R252, desc[UR22][R70.64] ;  /* 0x0000001646fc9981 */ /* 0x000f22000c1e1500 */
[----:B------:R-:W-:Y:S01]  /*8c50*/  BAR.SYNC.DEFER_BLOCKING 0x0 ;  /* 0x0000000000007b1d */ /* 0x000fe20000010000 */
[----:B------:R-:W-:-:S04]  /*8c60*/  ULEA UR8, UR21, UR11, 0x3 ;  /* 0x0000000b15087291 */ /* 0x000fc8000f8e18ff */
[----:B------:R-:W-:Y:S01]  /*8c70*/  UIADD3 UR8, UPT, UPT, UR8, 0x8000, URZ ;  /* 0x0000800008087890 */ /* 0x000fe2000fffe0ff */
[----:B--2---:R0:W-:Y:S04]  /*8c80*/  STS.U16 [R33+UR11+0x5600], R211 ;  /* 0x005600d321007988 */ /* 0x0041e8000800040b */
[----:B---3--:R0:W-:Y:S04]  /*8c90*/  STS.U16 [R33+UR11+0x5400], R209 ;  /* 0x005400d121007988 */ /* 0x0081e8000800040b */
[----:B----4-:R0:W-:Y:S04]  /*8ca0*/  STS.U16 [R33+UR11+0x5200], R207 ;  /* 0x005200cf21007988 */ /* 0x0101e8000800040b */
        /* <DEDUP_REMOVED lines=62> */
[----:B-1----:R-:W1:Y:S02]  /*9090*/  FENCE.VIEW.ASYNC.S ;  /* 0x00000000000073c6 */ /* 0x002e640000000000 */
[----:B-1----:R-:W-:Y:S06]  /*90a0*/  BAR.SYNC.DEFER_BLOCKING 0x0 ;  /* 0x0000000000007b1d */ /* 0x002fec0000010000 */
[----:B------:R-:W-:Y:S05]  /*90b0*/  @P0 BRA `(.L_x_10) ;  /* 0x0000000000340947 */ /* 0x000fea0003800000 */
[----:B------:R-:W-:Y:S01]  /*90c0*/  UIADD3 UR24, UPT, UPT, UR10, 0x108, URZ ;  /* 0x000001080a187890 */ /* 0x000fe2000fffe0ff */
[----:B------:R-:W-:Y:S01]  /*90d0*/  UMOV UR16, UR6 ;  /* 0x0000000600107c82 */ /* 0x000fe20008000000 */
[----:B------:R-:W-:Y:S01]  /*90e0*/  UMOV UR17, 0x80004020 ;  /* 0x8000402000117882 */ /* 0x000fe20000000000 */
[----:B------:R-:W-:Y:S01]  /*90f0*/  UMOV UR18, 0x0 ;  /* 0x0000000000127882 */ /* 0x000fe20000000000 */
[----:B------:R-:W-:Y:S01]  /*9100*/  UMOV UR19, 0x8400010 ;  /* 0x0840001000137882 */ /* 0x000fe20000000000 */
[----:B------:R-:W-:Y:S01]  /*9110*/  UMOV UR9, URZ ;  /* 0x000000ff00097c82 */ /* 0x000fe20008000000 */
[----:B------:R-:W-:Y:S01]  /*9120*/  UMOV UR26, 0x0 ;  /* 0x00000000001a7882 */ /* 0x000fe20000000000 */
[----:B------:R-:W-:Y:S01]  /*9130*/  UMOV UR27, 0x8400010 ;  /* 0x08400010001b7882 */ /* 0x000fe20000000000 */
[----:B------:R1:W-:Y:S01]  /*9140*/  UTCHMMA tmem[UR13], gdesc[UR16], tmem[UR10], tmem[UR18], idesc[UR19], UPT ;  /* 0x00ff12100d0079ea */ /* 0x0003e2000b80000a */
[----:B------:R-:W-:Y:S01]  /*9150*/  UMOV UR4, UR8 ;  /* 0x0000000800047c82 */ /* 0x000fe20008000000 */
[----:B------:R1:W-:Y:S01]  /*9160*/  UTCHMMA tmem[UR24], gdesc[UR14], tmem[UR10], tmem[UR26], idesc[UR27], UPT ;  /* 0x00ff1a0e180079ea */ /* 0x0003e2000b80000a */
[----:B------:R1:W-:Y:S01]  /*9170*/  UTCBAR [UR4], URZ ;  /* 0x000000ff040073e9 */ /* 0x0003e200080000ff */
[----:B------:R-:W-:-:S02]  /*9180*/  NOP ;  /* 0x0000000000007918 */ /* 0x000fc40000000000 */
.L_x_10:
[----:B------:R-:W-:Y:S01]  /*9190*/  UIADD3 UR21, UPT, UPT, UR21, 0x1, URZ ;  /* 0x0000000115157890 */ /* 0x000fe2000fffe0ff */
[----:B0-----:R-:W-:Y:S01]  /*91a0*/  IMAD.MOV.U32 R4, RZ, RZ, R202 ;  /* 0x000000ffff047224 */ /* 0x001fe200078e00ca */
[----:B------:R-:W-:Y:S01]  /*91b0*/  UIADD3 UR20, UPT, UPT, UR20, -0x1, URZ ;  /* 0xffffffff14147890 */ /* 0x000fe2000fffe0ff */
[----:B------:R-:W-:Y:S01]  /*91c0*/  IMAD.MOV.U32 R5, RZ, RZ, R203 ;  /* 0x000000ffff057224 */ /* 0x000fe200078e00cb */
[----:B------:R-:W-:Y:S01]  /*91d0*/  UISETP.GT.AND UP1, UPT, UR21, 0x1, UPT ;  /* 0x000000011500788c */ /* 0x000fe2000bf24270 */
[----:B------:R-:W-:Y:S02]  /*91e0*/  VIADD R0, R0, 0xffffffe0 ;  /* 0xffffffe000007836 */ /* 0x000fe40000000000 */
[----:B------:R-:W-:Y:S01]  /*91f0*/  IMAD.WIDE R4, R32, 0x2, R4 ;  /* 0x0000000220047825 */ /* 0x000fe200078e0204 */
[----:B-1----:R-:W-:Y:S02]  /*9200*/  USEL UR4, URZ, 0x1, !UP1 ;  /* 0x00000001ff047887 */ /* 0x002fe4000c800000 */
[----:B------:R-:W-:Y:S01]  /*9210*/  USEL UR21, UR21, URZ, !UP1 ;  /* 0x000000ff15157287 */ /* 0x000fe2000c800000 */
[----:B------:R-:W-:Y:S01]  /*9220*/  IMAD.MOV.U32 R202, RZ, RZ, R4 ;  /* 0x000000ffffca7224 */ /* 0x000fe200078e0004 */
[----:B------:R-:W-:Y:S01]  /*9230*/  UISETP.NE.U32.AND UP1, UPT, UR20, URZ, UPT ;  /* 0x000000ff1400728c */ /* 0x000fe2000bf25070 */
[----:B------:R-:W-:Y:S01]  /*9240*/  IMAD.MOV.U32 R203, RZ, RZ, R5 ;  /* 0x000000ffffcb7224 */ /* 0x000fe200078e0005 */
[----:B------:R-:W-:-:S03]  /*9250*/  ULOP3.LUT UR9, UR5, UR4, URZ, 0x3c, !UPT ;  /* 0x0000000405097292 */ /* 0x000fc6000f8e3cff */
[----:B------:R-:W-:-:S04]  /*9260*/  UMOV UR4, UR5 ;  /* 0x0000000500047c82 */ /* 0x000fc80008000000 */
[----:B------:R-:W-:Y:S01]  /*9270*/  UMOV UR5, UR9 ;  /* 0x0000000900057c82 */ /* 0x000fe20008000000 */
[----:B------:R-:W-:Y:S05]  /*9280*/  BRA.U UP1, `(.L_x_11) ;  /* 0xffffffe101387547 */ /* 0x000fea000b83ffff */
.L_x_8:
[----:B------:R-:W2:Y:S01]  /*9290*/  LDL.LU R5, [R1+0x4] ;  /* 0x0000040001057983 */ /* 0x000ea20000300800 */
[----:B------:R-:W0:Y:S03]  /*92a0*/  LDCU.128 UR16, c[0x0][0x390] ;  /* 0x00007200ff1077ac */ /* 0x000e260008000c00 */
[----:B------:R-:W0:Y:S01]  /*92b0*/  LDL.LU R4, [R1] ;  /* 0x0000000001047983 */ /* 0x000e220000300800 */
[----:B------:R-:W1:Y:S01]  /*92c0*/  LDCU UR7, c[0x0][0x39c] ;  /* 0x00007380ff0777ac */ /* 0x000e620008000800 */
[----:B-----5:R-:W-:Y:S01]  /*92d0*/  VIADD R0, R2, 0x1 ;  /* 0x0000000102007836 */ /* 0x020fe20000000000 */
[----:B------:R-:W3:Y:S01]  /*92e0*/  LDCU UR6, c[0x0][0x3b4] ;  /* 0x00007680ff0677ac */ /* 0x000ee20008000800 */
[----:B------:R-:W4:Y:S01]  /*92f0*/  LDCU UR5, c[0x0][0x3b8] ;  /* 0x00007700ff0577ac */ /* 0x000f220008000800 */
[----:B------:R-:W0:Y:S01]  /*9300*/  LDCU UR9, c[0x0][0x39c] ;  /* 0x00007380ff0977ac */ /* 0x000e220008000800 */
[----:B------:R-:W0:Y:S01]  /*9310*/  LDCU UR13, c[0x0][0x39c] ;  /* 0x00007380ff0d77ac */ /* 0x000e220008000800 */
[----:B------:R-:W0:Y:S01]  /*9320*/  LDCU UR14, c[0x0][0x39c] ;  /* 0x00007380ff0e77ac */ /* 0x000e220008000800 */
[----:B--2---:R-:W-:-:S02]  /*9330*/  ISETP.GE.AND P1, PT, R5, 0x20, PT ;  /* 0x000000200500780c */ /* 0x004fc40003f26270 */
[C---:B0-----:R-:W-:Y:S01]  /*9340*/  ISETP.GE.AND P0, PT, R4.reuse, UR18, PT ;  /* 0x0000001204007c0c */ /* 0x041fe2000bf06270 */
[----:B---3--:R-:W-:-:S03]  /*9350*/  IMAD R3, R4, UR6, RZ ;  /* 0x0000000604037c24 */ /* 0x008fc6000f8e02ff */
[----:B-1----:R-:W-:Y:S01]  /*9360*/  ISETP.LT.AND P3, PT, R0, UR7, !P0 ;  /* 0x0000000700007c0c */ /* 0x002fe2000c761270 */
[----:B------:R-:W-:-:S06]  /*9370*/  VIADD R0, R2, 0x2 ;  /* 0x0000000202007836 */ /* 0x000fcc0000000000 */
[----:B----4-:R-:W-:Y:S06]  /*9380*/  @!P1 BRA `(.L_x_12) ;  /* 0x0000000000109947 */ /* 0x010fec0003800000 */
[----:B------:R-:W-:-:S06]  /*9390*/  USHF.L.U32 UR4, UR4, 0x1f, URZ ;  /* 0x0000001f04047899 */ /* 0x000fcc00080006ff */
[----:B------:R-:W-:-:S04]  /*93a0*/  IMAD.U32 R4, RZ, RZ, UR4 ;  /* 0x00000004ff047e24 */ /* 0x000fc8000f8e00ff */
[----:B------:R-:W0:Y:S02]  /*93b0*/  SYNCS.PHASECHK.TRANS64.TRYWAIT P1, [UR8], R4 ;  /* 0x00000004ff0075a7 */ /* 0x000e240008021108 */
[----:B0-----:R-:W-:Y:S05]  /*93c0*/  @!P1 BRA `(.L_x_13) ;  /* 0x0000008000e49947 */ /* 0x001fea0003800000 */
.L_x_12:
[----:B------:R-:W-:Y:S01]  /*93d0*/  BAR.SYNC.DEFER_BLOCKING 0x0 ;  /* 0x0000000000007b1d */ /* 0x000fe20000010000 */
[----:B------:R-:W-:Y:S01]  /*93e0*/  IMAD R4, R2, UR5, RZ ;  /* 0x0000000502047c24 */ /* 0x000fe2000f8e02ff */
[----:B------:R-:W-:Y:S01]  /*93f0*/  ISETP.LT.AND P1, PT, R0, UR9, !P0 ;  /* 0x0000000900007c0c */ /* 0x000fe2000c721270 */
[----:B------:R-:W-:Y:S01]  /*9400*/  VIADD R6, R2, 0x3 ;  /* 0x0000000302067836 */ /* 0x000fe20000000000 */
[C---:B------:R-:W-:Y:S01]  /*9410*/  LEA R0, P5, R3.reuse, UR16, 0x1 ;  /* 0x0000001003007c11 */ /* 0x040fe2000f8a08ff */
[----:B------:R-:W-:Y:S01]  /*9420*/  VIADD R5, R4, UR5 ;  /* 0x0000000504057c36 */ /* 0x000fe20008000000 */
[----:B------:R-:W0:Y:S01]  /*9430*/  LDCU UR4, c[0x0][0x39c] ;  /* 0x00007380ff0477ac */ /* 0x000e220008000800 */
[C---:B------:R-:W-:Y:S01]  /*9440*/  VIADD R7, R2.reuse, 0x4 ;  /* 0x0000000402077836 */ /* 0x040fe20000000000 */
[----:B------:R-:W-:Y:S01]  /*9450*/  LEA.HI.X.SX32 R3, R3, UR17, 0x1, P5 ;  /* 0x0000001103037c11 */ /* 0x000fe2000a8f0eff */
[----:B------:R-:W-:Y:S01]  /*9460*/  VIADD R250, R2, 0x6 ;  /* 0x0000000602fa7836 */ /* 0x000fe20000000000 */
[----:B------:R-:W-:Y:S01]  /*9470*/  ISETP.LT.AND P4, PT, R6, UR13, !P0 ;  /* 0x0000000d06007c0c */ /* 0x000fe2000c781270 */
[C---:B------:R-:W-:Y:S01]  /*9480*/  VIADD R6, R5.reuse, UR5 ;  /* 0x0000000505067c36 */ /* 0x040fe20008000000 */
[-C--:B------:R-:W-:Y:S01]  /*9490*/  LEA R138, P5, R4, R0.reuse, 0x1 ;  /* 0x00000000048a7211 */ /* 0x080fe200078a08ff */
[----:B------:R-:W1:Y:S01]  /*94a0*/  LDCU UR6, c[0x0][0x39c] ;  /* 0x00007380ff0677ac */ /* 0x000e620008000800 */
[----:B------:R-:W-:-:S02]  /*94b0*/  LEA R136, P6, R5, R0, 0x1 ;  /* 0x0000000005887211 */ /* 0x000fc400078c08ff */
[-C--:B------:R-:W-:Y:S01]  /*94c0*/  LEA.HI.X.SX32 R139, R4, R3.reuse, 0x1, P5 ;  /* 0x00000003048b7211 */ /* 0x080fe200028f0eff */
[----:B------:R-:W-:Y:S01]  /*94d0*/  VIADD R4, R6, UR5 ;  /* 0x0000000506047c36 */ /* 0x000fe20008000000 */
[-C--:B------:R-:W-:Y:S01]  /*94e0*/  LEA.HI.X.SX32 R137, R5, R3.reuse, 0x1, P6 ;  /* 0x0000000305897211 */ /* 0x080fe200030f0eff */
[----:B------:R-:W2:Y:S01]  /*94f0*/  LDCU UR7, c[0x0][0x39c] ;  /* 0x00007380ff0777ac */ /* 0x000ea20008000800 */
[----:B------:R-:W-:Y:S01]  /*9500*/  ISETP.LT.AND P5, PT, R7, UR14, !P0 ;  /* 0x0000000e07007c0c */ /* 0x000fe2000c7a1270 */
[----:B------:R-:W-:Y:S01]  /*9510*/  VIADD R5, R4, UR5 ;  /* 0x0000000504057c36 */ /* 0x000fe20008000000 */
[----:B------:R-:W-:Y:S01]  /*9520*/  LEA R134, P6, R6, R0, 0x1 ;  /* 0x0000000006867211 */ /* 0x000fe200078c08ff */
[----:B------:R-:W-:Y:S01]  /*9530*/  VIADD R7, R2, 0x5 ;  /* 0x0000000502077836 */ /* 0x000fe20000000000 */
[----:B------:R-:W3:Y:S02]  /*9540*/  @!P2 SYNCS.CCTL.IV [UR11+0x8000] ;  /* 0x00800000ff00a9b1 */ /* 0x000ee4000800000b */
[----:B---3--:R-:W-:Y:S01]  /*9550*/  BAR.SYNC.DEFER_BLOCKING 0x0 ;  /* 0x0000000000007b1d */ /* 0x008fe20000010000 */
[----:B------:R-:W-:-:S02]  /*9560*/  LEA.HI.X.SX32 R135, R6, R3, 0x1, P6 ;  /* 0x0000000306877211 */ /* 0x000fc400030f0eff */
[----:B0-----:R-:W-:-:S03]  /*9570*/  ISETP.LT.AND P6, PT, R7, UR4, !P0 ;  /* 0x0000000407007c0c */ /* 0x001fc6000c7c1270 */
[----:B------:R-:W0:Y:S01]  /*9580*/  LDCU UR4, c[0x0][0x39c] ;  /* 0x00007380ff0477ac */ /* 0x000e220008000800 */
[----:B------:R-:W3:Y:S01]  /*9590*/  LDTM.x64 R68, tmem[UR12] ;  /* 0x0000000c004479ee */ /* 0x000ee20008340000 */
[----:B------:R-:W4:Y:S01]  /*95a0*/  LDCU UR8, c[0x0][0x39c] ;  /* 0x00007380ff0877ac */ /* 0x000f220008000800 */
[----:B------:R-:W5:Y:S01]  /*95b0*/  @!P2 SYNCS.CCTL.IV [UR11+0x8008] ;  /* 0x00800800ff00a9b1 */ /* 0x000f62000800000b */
[----:B------:R-:W-:-:S04]  /*95c0*/  LEA R132, P2, R4, R0, 0x1 ;  /* 0x0000000004847211 */ /* 0x000fc800078408ff */
[-C--:B------:R-:W-:Y:S01]  /*95d0*/  LEA.HI.X.SX32 R133, R4, R3.reuse, 0x1, P2 ;  /* 0x0000000304857211 */ /* 0x080fe200010f0eff */
[----:B------:R-:W-:Y:S01]  /*95e0*/  VIADD R4, R5, UR5 ;  /* 0x0000000505047c36 */ /* 0x000fe20008000000 */
[----:B---3--:R-:W-:Y:S02]  /*95f0*/  F2FP.F16.F32.PACK_AB R246, R131, R130 ;  /* 0x0000008283f6723e */ /* 0x008fe400000000ff */
[----:B------:R-:W-:Y:S02]  /*9600*/  LEA R130, P2, R5, R0, 0x1 ;  /* 0x0000000005827211 */ /* 0x000fe400078408ff */
[----:B------:R-:W-:Y:S02]  /*9610*/  F2FP.F16.F32.PACK_AB R242, R127, R126 ;  /* 0x0000007e7ff2723e */ /* 0x000fe400000000ff */
[----:B------:R-:W-:Y:S01]  /*9620*/  LEA.HI.X.SX32 R131, R5, R3, 0x1, P2 ;  /* 0x0000000305837211 */ /* 0x000fe200010f0eff */
[C---:B------:R-:W-:Y:S01]  /*9630*/  VIADD R5, R4.reuse, UR5 ;  /* 0x0000000504057c36 */ /* 0x040fe20008000000 */
[----:B------:R-:W-:-:S02]  /*9640*/  LEA R126, P2, R4, R0, 0x1 ;  /* 0x00000000047e7211 */ /* 0x000fc400078408ff */
[----:B------:R-:W-:Y:S02]  /*9650*/  F2FP.F16.F32.PACK_AB R238, R123, R122 ;  /* 0x0000007a7bee723e */ /* 0x000fe400000000ff */
[-C--:B------:R-:W-:Y:S01]  /*9660*/  LEA.HI.X.SX32 R127, R4, R3.reuse, 0x1, P2 ;  /* 0x00000003047f7211 */ /* 0x080fe200010f0eff */
[C---:B------:R-:W-:Y:S01]  /*9670*/  VIADD R4, R5.reuse, UR5 ;  /* 0x0000000505047c36 */ /* 0x040fe20008000000 */
        /* <DEDUP_REMOVED lines=30> */
[----:B------:R-:W-:Y:S01]  /*9860*/  F2FP.F16.F32.PACK_AB R208, R91, R90 ;  /* 0x0000005a5bd0723e */ /* 0x000fe200000000ff */
[C---:B------:R-:W-:Y:S01]  /*9870*/  VIADD R90, R5.reuse, UR5 ;  /* 0x00000005055a7c36 */ /* 0x040fe20008000000 */
[-C--:B------:R-:W-:Y:S02]  /*9880*/  LEA.HI.X.SX32 R97, R4, R3.reuse, 0x1, P2 ;  /* 0x0000000304617211 */ /* 0x080fe400010f0eff */
[----:B------:R-:W-:Y:S02]  /*9890*/  LEA R100, P2, R5, R0, 0x1 ;  /* 0x0000000005647211 */ /* 0x000fe400078408ff */
[----:B------:R-:W-:Y:S02]  /*98a0*/  F2FP.F16.F32.PACK_AB R224, R109, R108 ;  /* 0x0000006c6de0723e */ /* 0x000fe400000000ff */
[----:B------:R-:W-:Y:S01]  /*98b0*/  F2FP.F16.F32.PACK_AB R202, R87, R86 ;  /* 0x0000005657ca723e */ /* 0x000fe200000000ff */
[----:B------:R-:W-:Y:S01]  /*98c0*/  VIADD R86, R90, UR5 ;  /* 0x000000055a567c36 */ /* 0x000fe20008000000 */
[----:B------:R-:W-:-:S02]  /*98d0*/  LEA.HI.X.SX32 R101, R5, R3, 0x1, P2 ;  /* 0x0000000305657211 */ /* 0x000fc400010f0eff */
[----:B------:R-:W-:Y:S01]  /*98e0*/  LEA R108, P2, R90, R0, 0x1 ;  /* 0x000000005a6c7211 */ /* 0x000fe200078408ff */
[----:B------:R-:W3:Y:S01]  /*98f0*/  LDTM.x64 R4, tmem[UR12+0x40] ;  /* 0x0000400c000479ee */ /* 0x000ee20008340000 */
[----:B------:R-:W-:Y:S02]  /*9900*/  F2FP.F16.F32.PACK_AB R228, R113, R112 ;  /* 0x0000007071e4723e */ /* 0x000fe400000000ff */
[----:B------:R-:W-:Y:S01]  /*9910*/  F2FP.F16.F32.PACK_AB R200, R85, R84 ;  /* 0x0000005455c8723e */ /* 0x000fe200000000ff */
[----:B------:R-:W-:Y:S01]  /*9920*/  VIADD R84, R86, UR5 ;  /* 0x0000000556547c36 */ /* 0x000fe20008000000 */
[----:B------:R-:W-:Y:S02]  /*9930*/  LEA.HI.X.SX32 R109, R90, R3, 0x1, P2 ;  /* 0x000000035a6d7211 */ /* 0x000fe400010f0eff */
[----:B------:R-:W-:Y:S02]  /*9940*/  LEA R112, P2, R86, R0, 0x1 ;  /* 0x0000000056707211 */ /* 0x000fe400078408ff */
[----:B------:R-:W-:-:S02]  /*9950*/  F2FP.F16.F32.PACK_AB R232, R117, R116 ;  /* 0x0000007475e8723e */ /* 0x000fc400000000ff */
[----:B------:R-:W-:Y:S01]  /*9960*/  F2FP.F16.F32.PACK_AB R196, R81, R80 ;  /* 0x0000005051c4723e */ /* 0x000fe200000000ff */
[----:B------:R-:W-:Y:S01]  /*9970*/  VIADD R80, R84, UR5 ;  /* 0x0000000554507c36 */ /* 0x000fe20008000000 */
[-C--:B------:R-:W-:Y:S02]  /*9980*/  LEA.HI.X.SX32 R113, R86, R3.reuse, 0x1, P2 ;  /* 0x0000000356717211 */ /* 0x080fe400010f0eff */
[----:B------:R-:W-:Y:S02]  /*9990*/  LEA R116, P2, R84, R0, 0x1 ;  /* 0x0000000054747211 */ /* 0x000fe400078408ff */
[----:B------:R-:W-:Y:S02]  /*99a0*/  F2FP.F16.F32.PACK_AB R240, R125, R124 ;  /* 0x0000007c7df0723e */ /* 0x000fe400000000ff */
[----:B------:R-:W-:Y:S01]  /*99b0*/  F2FP.F16.F32.PACK_AB R192, R77, R76 ;  /* 0x0000004c4dc0723e */ /* 0x000fe200000000ff */
[----:B------:R-:W-:Y:S01]  /*99c0*/  VIADD R76, R80, UR5 ;  /* 0x00000005504c7c36 */ /* 0x000fe20008000000 */
[----:B------:R-:W-:-:S02]  /*99d0*/  LEA.HI.X.SX32 R117, R84, R3, 0x1, P2 ;  /* 0x0000000354757211 */ /* 0x000fc400010f0eff */
[----:B------:R-:W-:Y:S02]  /*99e0*/  LEA R124, P2, R80, R0, 0x1 ;  /* 0x00000000507c7211 */ /* 0x000fe400078408ff */
        /* <DEDUP_REMOVED lines=11> */
[----:B---3--:R-:W-:Y:S01]  /*9aa0*/  F2FP.F16.F32.PACK_AB R121, R65, R64 ;  /* 0x000000404179723e */ /* 0x008fe200000000ff */
[----:B------:R-:W-:Y:S01]  /*9ab0*/  VIADD R64, R68, UR5 ;  /* 0x0000000544407c36 */ /* 0x000fe20008000000 */
[----:B------:R-:W-:-:S02]  /*9ac0*/  LEA.HI.X.SX32 R143, R72, R3, 0x1, P2 ;  /* 0x00000003488f7211 */ /* 0x000fc400010f0eff */
[----:B------:R-:W-:Y:S02]  /*9ad0*/  LEA R144, P2, R68, R0, 0x1 ;  /* 0x0000000044907211 */ /* 0x000fe400078408ff */
[----:B------:R-:W-:Y:S01]  /*9ae0*/  F2FP.F16.F32.PACK_AB R141, R61, R60 ;  /* 0x0000003c3d8d723e */ /* 0x000fe200000000ff */
[----:B------:R-:W-:Y:S01]  /*9af0*/  VIADD R60, R64, UR5 ;  /* 0x00000005403c7c36 */ /* 0x000fe20008000000 */
[-C--:B------:R-:W-:Y:S02]  /*9b00*/  LEA.HI.X.SX32 R145, R68, R3.reuse, 0x1, P2 ;  /* 0x0000000344917211 */ /* 0x080fe400010f0eff */
[----:B------:R-:W-:Y:S02]  /*9b10*/  LEA R148, P2, R64, R0, 0x1 ;  /* 0x0000000040947211 */ /* 0x000fe400078408ff */
[----:B------:R-:W-:Y:S01]  /*9b20*/  F2FP.F16.F32.PACK_AB R147, R57, R56 ;  /* 0x000000383993723e */ /* 0x000fe200000000ff */
        /* <DEDUP_REMOVED lines=37> */
[----:B------:R-:W-:Y:S02]  /*9d80*/  LEA.HI.X.SX32 R175, R28, R3, 0x1, P2 ;  /* 0x000000031caf7211 */ /* 0x000fe400010f0eff */
[----:B------:R-:W-:Y:S02]  /*9d90*/  LEA R176, P2, R24, R0, 0x1 ;  /* 0x0000000018b07211 */ /* 0x000fe400078408ff */
[----:B------:R-:W-:Y:S02]  /*9da0*/  F2FP.F16.F32.PACK_AB R212, R95, R94 ;  /* 0x0000005e5fd4723e */ /* 0x000fe400000000ff */
[----:B------:R-:W-:-:S02]  /*9db0*/  F2FP.F16.F32.PACK_AB R210, R93, R92 ;  /* 0x0000005c5dd2723e */ /* 0x000fc400000000ff */
[----:B------:R-:W-:Y:S02]  /*9dc0*/  F2FP.F16.F32.PACK_AB R204, R89, R88 ;  /* 0x0000005859cc723e */ /* 0x000fe400000000ff */
[----:B------:R-:W-:Y:S02]  /*9dd0*/  F2FP.F16.F32.PACK_AB R198, R83, R82 ;  /* 0x0000005253c6723e */ /* 0x000fe400000000ff */
[----:B------:R-:W-:Y:S02]  /*9de0*/  F2FP.F16.F32.PACK_AB R194, R79, R78 ;  /* 0x0000004e4fc2723e */ /* 0x000fe400000000ff */
[----:B------:R-:W-:Y:S02]  /*9df0*/  F2FP.F16.F32.PACK_AB R190, R75, R74 ;  /* 0x0000004a4bbe723e */ /* 0x000fe400000000ff */
        /* <DEDUP_REMOVED lines=10> */
[----:B------:R-:W-:Y:S01]  /*9ea0*/  F2FP.F16.F32.PACK_AB R201, R19, R18 ;  /* 0x0000001213c9723e */ /* 0x000fe200000000ff */
[----:B------:R-:W3:Y:S01]  /*9eb0*/  LDTM.x64 R32, tmem[UR12+0x80] ;  /* 0x0000800c002079ee */ /* 0x000ee20008340000 */
[-C--:B------:R-:W-:Y:S01]  /*9ec0*/  LEA.HI.X.SX32 R177, R24, R3.reuse, 0x1, P2 ;  /* 0x0000000318b17211 */ /* 0x080fe200010f0eff */
[C---:B------:R-:W-:Y:S01]  /*9ed0*/  VIADD R18, R22.reuse, UR5 ;  /* 0x0000000516127c36 */ /* 0x040fe20008000000 */
[----:B------:R-:W-:Y:S02]  /*9ee0*/  LEA R180, P2, R22, R0, 0x1 ;  /* 0x0000000016b47211 */ /* 0x000fe400078408ff */
[----:B------:R-:W-:Y:S01]  /*9ef0*/  PRMT R251, R105, 0x7610, R251 ;  /* 0x0000761069fb7816 */ /* 0x000fe200000000fb */
[----:B------:R-:W-:Y:S01]  /*9f00*/  VIADD R206, R18, UR5 ;  /* 0x0000000512ce7c36 */ /* 0x000fe20008000000 */
[----:B------:R-:W-:-:S02]  /*9f10*/  LEA.HI.X.SX32 R181, R22, R3, 0x1, P2 ;  /* 0x0000000316b57211 */ /* 0x000fc400010f0eff */
[C---:B------:R-:W-:Y:S02]  /*9f20*/  LEA R182, P2, R18.reuse, R0, 0x1 ;  /* 0x0000000012b67211 */ /* 0x040fe400078408ff */
[----:B------:R-:W-:Y:S02]  /*9f30*/  F2FP.F16.F32.PACK_AB R189, R31, R30 ;  /* 0x0000001e1fbd723e */ /* 0x000fe400000000ff */
[-C--:B------:R-:W-:Y:S02]  /*9f40*/  LEA.HI.X.SX32 R183, R18, R3.reuse, 0x1, P2 ;  /* 0x0000000312b77211 */ /* 0x080fe400010f0eff */
[C---:B------:R-:W-:Y:S02]  /*9f50*/  LEA R186, P2, R206.reuse, R0, 0x1 ;  /* 0x00000000ceba7211 */ /* 0x040fe400078408ff */
[----:B------:R-:W-:Y:S02]  /*9f60*/  F2FP.F16.F32.PACK_AB R193, R27, R26 ;  /* 0x0000001a1bc1723e */ /* 0x000fe400000000ff */
[C---:B------:R-:W-:Y:S01]  /*9f70*/  LEA.HI.X.SX32 R187, R206.reuse, R3, 0x1, P2 ;  /* 0x00000003cebb7211 */ /* 0x040fe200010f0eff */
[----:B------:R-:W-:Y:S01]  /*9f80*/  VIADD R206, R206, UR5 ;  /* 0x00000005cece7c36 */ /* 0x000fe20008000000 */
[----:B------:R-:W-:-:S02]  /*9f90*/  ISETP.LT.AND P2, PT, R2, UR19, !P0 ;  /* 0x0000001302007c0c */ /* 0x000fc4000c741270 */
[----:B------:R-:W-:Y:S02]  /*9fa0*/  F2FP.F16.F32.PACK_AB R199, R21, R20 ;  /* 0x0000001415c7723e */ /* 0x000fe400000000ff */
[----:B---3--:R-:W-:Y:S02]  /*9fb0*/  F2FP.F16.F32.PACK_AB R68, R69, R68 ;  /* 0x000000444544723e */ /* 0x008fe400000000ff */
        /* <DEDUP_REMOVED lines=25> */
[----:B------:R-:W3:Y:S01]  /*a150*/  LDTM.x64 R4, tmem[UR12+0xc0] ;  /* 0x0000c00c000479ee */ /* 0x000ee20008340000 */
[----:B------:R-:W-:Y:S01]  /*a160*/  NOP ;  /* 0x0000000000007918 */ /* 0x000fe20000000000 */
[----:B------:R1:W-:Y:S01]  /*a170*/  @P2 STG.E.U16 desc[UR22][R138.64], R251 ;  /* 0x000000fb8a002986 */ /* 0x0003e2000c101516 */
[----:B0-----:R-:W-:Y:S01]  /*a180*/  ISETP.LT.AND P2, PT, R250, UR4, !P0 ;  /* 0x00000004fa007c0c */ /* 0x001fe2000c741270 */
[----:B------:R-:W0:Y:S01]  /*a190*/  LDCU UR4, c[0x0][0x39c] ;  /* 0x00007380ff0477ac */ /* 0x000e220008000800 */
[----:B------:R-:W-:-:S02]  /*a1a0*/  F2FP.F16.F32.PACK_AB R73, R73, R72 ;  /* 0x000000484949723e */ /* 0x000fc400000000ff */
[----:B------:R-:W-:Y:S01]  /*a1b0*/  F2FP.F16.F32.PACK_AB R74, R75, R74 ;  /* 0x0000004a4b4a723e */ /* 0x000fe200000000ff */
[C---:B------:R-:W-:Y:S01]  /*a1c0*/  VIADD R75, R2.reuse, 0xaf ;  /* 0x000000af024b7836 */ /* 0x040fe20000000000 */
[----:B------:R-:W-:Y:S02]  /*a1d0*/  F2FP.F16.F32.PACK_AB R76, R77, R76 ;  /* 0x0000004c4d4c723e */ /* 0x000fe400000000ff */
[----:B------:R-:W-:Y:S02]  /*a1e0*/  F2FP.F16.F32.PACK_AB R78, R79, R78 ;  /* 0x0000004e4f4e723e */ /* 0x000fe400000000ff */
[----:B------:R-:W-:Y:S02]  /*a1f0*/  F2FP.F16.F32.PACK_AB R80, R81, R80 ;  /* 0x000000505150723e */ /* 0x000fe400000000ff */
[----:B-1----:R-:W-:Y:S01]  /*a200*/  PRMT R139, R105, 0x7632, R139 ;  /* 0x00007632698b7816 */ /* 0x002fe2000000008b */
[----:B------:R-:W-:Y:S01]  /*a210*/  VIADD R105, R2, 0x7 ;  /* 0x0000000702697836 */ /* 0x000fe20000000000 */
[----:B------:R-:W-:-:S02]  /*a220*/  F2FP.F16.F32.PACK_AB R82, R83, R82 ;  /* 0x000000525352723e */ /* 0x000fc400000000ff */
[----:B------:R-:W-:Y:S01]  /*a230*/  F2FP.F16.F32.PACK_AB R84, R85, R84 ;  /* 0x000000545554723e */ /* 0x000fe200000000ff */
[----:B------:R1:W-:Y:S01]  /*a240*/  @P3 STG.E.U16 desc[UR22][R136.64], R139 ;  /* 0x0000008b88003986 */ /* 0x0003e2000c101516 */
[----:B------:R-:W-:Y:S02]  /*a250*/  F2FP.F16.F32.PACK_AB R86, R87, R86 ;  /* 0x000000565756723e */ /* 0x000fe400000000ff */
[----:B0-----:R-:W-:Y:S01]  /*a260*/  ISETP.LT.AND P3, PT, R105, UR4, !P0 ;  /* 0x0000000469007c0c */ /* 0x001fe2000c761270 */
[----:B------:R-:W0:Y:S01]  /*a270*/  LDCU UR4, c[0x0][0x39c] ;  /* 0x00007380ff0477ac */ /* 0x000e220008000800 */
[----:B------:R-:W-:Y:S01]  /*a280*/  VIADD R105, R2, 0x8 ;  /* 0x0000000802697836 */ /* 0x000fe20000000000 */
[----:B------:R-:W-:Y:S02]  /*a290*/  F2FP.F16.F32.PACK_AB R88, R89, R88 ;  /* 0x000000585958723e */ /* 0x000fe400000000ff */
[----:B------:R-:W-:Y:S02]  /*a2a0*/  F2FP.F16.F32.PACK_AB R90, R91, R90 ;  /* 0x0000005a5b5a723e */ /* 0x000fe400000000ff */
[----:B------:R-:W-:-:S02]  /*a2b0*/  F2FP.F16.F32.PACK_AB R92, R93, R92 ;  /* 0x0000005c5d5c723e */ /* 0x000fc400000000ff */
[C---:B-1----:R-:W-:Y:S02]  /*a2c0*/  PRMT R137, R104.reuse, 0x7610, R137 ;  /* 0x0000761068897816 */ /* 0x042fe40000000089 */
[----:B------:R-:W-:Y:S02]  /*a2d0*/  F2FP.F16.F32.PACK_AB R94, R95, R94 ;  /* 0x0000005e5f5e723e */ /* 0x000fe400000000ff */
[----:B---3--:R-:W-:Y:S01]  /*a2e0*/  F2FP.F16.F32.PACK_AB R7, R7, R6 ;  /* 0x000000060707723e */ /* 0x008fe200000000ff */
[----:B------:R-:W-:Y:S01]  /*a2f0*/  @P1 STG.E.U16 desc[UR22][R134.64], R137 ;  /* 0x0000008986001986 */ /* 0x000fe2000c101516 */
[----:B------:R-:W-:Y:S02]  /*a300*/  F2FP.F16.F32.PACK_AB R11, R11, R10 ;  /* 0x0000000a0b0b723e */ /* 0x000fe400000000ff */
[----:B------:R-:W-:Y:S02]  /*a310*/  F2FP.F16.F32.PACK_AB R12, R13, R12 ;  /* 0x0000000c0d0c723e */ /* 0x000fe400000000ff */
[----:B0-----:R-:W-:Y:S01]  /*a320*/  ISETP.LT.AND P1, PT, R105, UR4, !P0 ;  /* 0x0000000469007c0c */ /* 0x001fe2000c721270 */
[----:B------:R-:W0:Y:S01]  /*a330*/  LDCU UR4, c[0x0][0x39c] ;  /* 0x00007380ff0477ac */ /* 0x000e220008000800 */
[----:B------:R-:W-:Y:S01]  /*a340*/  PRMT R105, R104, 0x7632, R105 ;  /* 0x0000763268697816 */ /* 0x000fe20000000069 */
[----:B------:R-:W-:Y:S01]  /*a350*/  VIADD R104, R2, 0x9 ;  /* 0x0000000902687836 */ /* 0x000fe20000000000 */
[----:B------:R-:W-:-:S02]  /*a360*/  PRMT R13, R12, 0x7632, R13 ;  /* 0x000076320c0d7816 */ /* 0x000fc4000000000d */
[----:B------:R-:W-:Y:S01]  /*a370*/  F2FP.F16.F32.PACK_AB R14, R15, R14 ;  /* 0x0000000e0f0e723e */ /* 0x000fe200000000ff */
[----:B------:R-:W-:Y:S01]  /*a380*/  @P4 STG.E.U16 desc[UR22][R132.64], R105 ;  /* 0x0000006984004986 */ /* 0x000fe2000c101516 */
[----:B------:R-:W-:Y:S01]  /*a390*/  F2FP.F16.F32.PACK_AB R16, R17, R16 ;  /* 0x000000101110723e */ /* 0x000fe200000000ff */
[----:B------:R-:W-:Y:S01]  /*a3a0*/  VIADD R17, R2, 0xfe ;  /* 0x000000fe02117836 */ /* 0x000fe20000000000 */
[----:B------:R-:W-:Y:S01]  /*a3b0*/  F2FP.F16.F32.PACK_AB R18, R19, R18 ;  /* 0x000000121312723e */ /* 0x000fe200000000ff */
[----:B------:R1:W-:Y:S01]  /*a3c0*/  @P5 STG.E.U16 desc[UR22][R130.64], R188 ;  /* 0x000000bc82005986 */ /* 0x0003e2000c101516 */
[----:B------:R-:W-:Y:S02]  /*a3d0*/  F2FP.F16.F32.PACK_AB R20, R21, R20 ;  /* 0x000000141514723e */ /* 0x000fe400000000ff */
[----:B------:R-:W-:Y:S02]  /*a3e0*/  F2FP.F16.F32.PACK_AB R22, R23, R22 ;  /* 0x000000161716723e */ /* 0x000fe400000000ff */
[----:B------:R-:W-:-:S02]  /*a3f0*/  F2FP.F16.F32.PACK_AB R24, R25, R24 ;  /* 0x000000181918723e */ /* 0x000fc400000000ff */
[----:B------:R-:W-:Y:S02]  /*a400*/  F2FP.F16.F32.PACK_AB R26, R27, R26 ;  /* 0x0000001a1b1a723e */ /* 0x000fe400000000ff */
[----:B0-----:R-:W-:Y:S01]  /*a410*/  ISETP.LT.AND P4, PT, R104, UR4, !P0 ;  /* 0x0000000468007c0c */ /* 0x001fe2000c781270 */
[----:B------:R-:W0:Y:S01]  /*a420*/  LDCU UR4, c[0x0][0x39c] ;  /* 0x00007380ff0477ac */ /* 0x000e220008000800 */
[----:B------:R-:W-:Y:S01]  /*a430*/  VIADD R104, R2, 0xa ;  /* 0x0000000a02687836 */ /* 0x000fe20000000000 */
[----:B-1----:R-:W-:Y:S02]  /*a440*/  PRMT R131, R188, 0x7632, R131 ;  /* 0x00007632bc837816 */ /* 0x002fe40000000083 */
[----:B------:R-:W-:Y:S02]  /*a450*/  PRMT R105, R190, 0x7632, R105 ;  /* 0x00007632be697816 */ /* 0x000fe40000000069 */
[----:B------:R-:W-:Y:S01]  /*a460*/  F2FP.F16.F32.PACK_AB R28, R29, R28 ;  /* 0x0000001c1d1c723e */ /* 0x000fe200000000ff */
[----:B------:R-:W-:Y:S01]  /*a470*/  @P6 STG.E.U16 desc[UR22][R126.64], R131 ;  /* 0x000000837e006986 */ /* 0x000fe2000c101516 */
[----:B------:R-:W-:-:S02]  /*a480*/  F2FP.F16.F32.PACK_AB R30, R31, R30 ;  /* 0x0000001e1f1e723e */ /* 0x000fc400000000ff */
[----:B------:R-:W-:Y:S01]  /*a490*/  F2FP.F16.F32.PACK_AB R32, R33, R32 ;  /* 0x000000202120723e */ /* 0x000fe200000000ff */
[----:B------:R-:W-:Y:S01]  /*a4a0*/  @P2 STG.E.U16 desc[UR22][R122.64], R190 ;  /* 0x000000be7a002986 */ /* 0x000fe2000c101516 */
[----:B------:R-:W-:Y:S02]  /*a4b0*/  F2FP.F16.F32.PACK_AB R34, R35, R34 ;  /* 0x000000222322723e */ /* 0x000fe400000000ff */
[----:B------:R-:W-:Y:S01]  /*a4c0*/  F2FP.F16.F32.PACK_AB R36, R37, R36 ;  /* 0x000000242524723e */ /* 0x000fe200000000ff */
[----:B------:R1:W-:Y:S01]  /*a4d0*/  @P3 STG.E.U16 desc[UR22][R118.64], R105 ;  /* 0x0000006976003986 */ /* 0x0003e2000c101516 */
[----:B------:R-:W-:Y:S02]  /*a4e0*/  F2FP.F16.F32.PACK_AB R38, R39, R38 ;  /* 0x000000262726723e */ /* 0x000fe400000000ff */
[----:B0-----:R-:W-:Y:S01]  /*a4f0*/  ISETP.LT.AND P5, PT, R104, UR4, !P0 ;  /* 0x0000000468007c0c */ /* 0x001fe2000c7a1270 */
[----:B------:R-:W0:Y:S01]  /*a500*/  LDCU UR4, c[0x0][0x39c] ;  /* 0x00007380ff0477ac */ /* 0x000e220008000800 */
[----:B------:R-:W-:Y:S01]  /*a510*/  VIADD R104, R2, 0xb ;  /* 0x0000000b02687836 */ /* 0x000fe20000000000 */
[----:B------:R3:W-:Y:S01]  /*a520*/  @P1 STG.E.U16 desc[UR22][R114.64], R192 ;  /* 0x000000c072001986 */ /* 0x0007e2000c101516 */
[----:B------:R-:W-:-:S02]  /*a530*/  F2FP.F16.F32.PACK_AB R40, R41, R40 ;  /* 0x000000282928723e */ /* 0x000fc400000000ff */
[----:B------:R-:W-:Y:S02]  /*a540*/  F2FP.F16.F32.PACK_AB R42, R43, R42 ;  /* 0x0000002a2b2a723e */ /* 0x000fe400000000ff */
[----:B------:R-:W-:Y:S02]  /*a550*/  F2FP.F16.F32.PACK_AB R44, R45, R44 ;  /* 0x0000002c2d2c723e */ /* 0x000fe400000000ff */
[----:B-1----:R-:W-:Y:S02]  /*a560*/  PRMT R105, R194, 0x7632, R105 ;  /* 0x00007632c2697816 */ /* 0x002fe40000000069 */
[----:B------:R-:W-:Y:S02]  /*a570*/  F2FP.F16.F32.PACK_AB R46, R47, R46 ;  /* 0x0000002e2f2e723e */ /* 0x000fe400000000ff */
[----:B------:R-:W-:Y:S02]  /*a580*/  F2FP.F16.F32.PACK_AB R48, R49, R48 ;  /* 0x000000303130723e */ /* 0x000fe400000000ff */
[----:B---3--:R-:W-:-:S02]  /*a590*/  PRMT R115, R192, 0x7632, R115 ;  /* 0x00007632c0737816 */ /* 0x008fc40000000073 */
[----:B------:R-:W-:Y:S02]  /*a5a0*/  F2FP.F16.F32.PACK_AB R50, R51, R50 ;  /* 0x000000323332723e */ /* 0x000fe400000000ff */
[----:B0-----:R-:W-:Y:S01]  /*a5b0*/  ISETP.LT.AND P6, PT, R104, UR4, !P0 ;  /* 0x0000000468007c0c */ /* 0x001fe2000c7c1270 */
[----:B------:R-:W0:Y:S01]  /*a5c0*/  LDCU UR4, c[0x0][0x39c] ;  /* 0x00007380ff0477ac */ /* 0x000e220008000800 */
[----:B------:R-:W-:Y:S01]  /*a5d0*/  VIADD R104, R2, 0xc ;  /* 0x0000000c02687836 */ /* 0x000fe20000000000 */
[----:B------:R-:W-:Y:S01]  /*a5e0*/  @P4 STG.E.U16 desc[UR22][R110.64], R115 ;  /* 0x000000736e004986 */ /* 0x000fe2000c101516 */
[----:B------:R-:W-:Y:S02]  /*a5f0*/  F2FP.F16.F32.PACK_AB R52, R53, R52 ;  /* 0x000000343534723e */ /* 0x000fe400000000ff */
[----:B------:R-:W-:Y:S01]  /*a600*/  F2FP.F16.F32.PACK_AB R54, R55, R54 ;  /* 0x000000363736723e */ /* 0x000fe200000000ff */
[----:B------:R-:W-:Y:S01]  /*a610*/  @P5 STG.E.U16 desc[UR22][R106.64], R194 ;  /* 0x000000c26a005986 */ /* 0x000fe2000c101516 */
[----:B------:R-:W-:-:S02]  /*a620*/  F2FP.F16.F32.PACK_AB R56, R57, R56 ;  /* 0x000000383938723e */ /* 0x000fc400000000ff */
[----:B------:R-:W-:Y:S02]  /*a630*/  F2FP.F16.F32.PACK_AB R58, R59, R58 ;  /* 0x0000003a3b3a723e */ /* 0x000fe400000000ff */
[----:B------:R-:W-:Y:S01]  /*a640*/  F2FP.F16.F32.PACK_AB R60, R61, R60 ;  /* 0x0000003c3d3c723e */ /* 0x000fe200000000ff */
[----:B------:R1:W-:Y:S01]  /*a650*/  @P6 STG.E.U16 desc[UR22][R102.64], R105 ;  /* 0x0000006966006986 */ /* 0x0003e2000c101516 */
[----:B------:R-:W-:Y:S02]  /*a660*/  F2FP.F16.F32.PACK_AB R62, R63, R62 ;  /* 0x0000003e3f3e723e */ /* 0x000fe400000000ff */
[----:B------:R-:W-:Y:S02]  /*a670*/  F2FP.F16.F32.PACK_AB R64, R65, R64 ;  /* 0x000000404140723e */ /* 0x000fe400000000ff */
[----:B------:R-:W-:Y:S02]  /*a680*/  F2FP.F16.F32.PACK_AB R66, R67, R66 ;  /* 0x000000424342723e */ /* 0x000fe400000000ff */
[----:B0-----:R-:W-:Y:S01]  /*a690*/  ISETP.LT.AND P2, PT, R104, UR4, !P0 ;  /* 0x0000000468007c0c */ /* 0x001fe2000c741270 */
[----:B------:R-:W0:Y:S01]  /*a6a0*/  LDCU UR4, c[0x0][0x39c] ;  /* 0x00007380ff0477ac */ /* 0x000e220008000800 */
[----:B------:R-:W-:-:S02]  /*a6b0*/  VIADD R104, R2, 0xd ;  /* 0x0000000d02687836 */ /* 0x000fc40000000000 */
[C---:B-1----:R-:W-:Y:S01]  /*a6c0*/  VIADD R102, R2.reuse, 0x14 ;  /* 0x0000001402667836 */ /* 0x042fe20000000000 */
[----:B------:R-:W-:Y:S01]  /*a6d0*/  PRMT R105, R69, 0x7610, R105 ;  /* 0x0000761045697816 */ /* 0x000fe20000000069 */
[----:B------:R-:W-:-:S07]  /*a6e0*/  VIADD R103, R2, 0x2a ;  /* 0x0000002a02677836 */ /* 0x000fce0000000000 */
[----:B------:R1:W-:Y:S01]  /*a6f0*/  @P2 STG.E.U16 desc[UR22][R98.64], R196 ;  /* 0x000000c462002986 */ /* 0x0003e2000c101516 */
[----:B0-----:R-:W-:Y:S01]  /*a700*/  ISETP.LT.AND P3, PT, R104, UR4, !P0 ;  /* 0x0000000468007c0c */ /* 0x001fe2000c761270 */
[----:B------:R-:W0:Y:S01]  /*a710*/  LDCU UR4, c[0x0][0x39c] ;  /* 0x00007380ff0477ac */ /* 0x000e220008000800 */
[----:B------:R-:W-:Y:S01]  /*a720*/  VIADD R104, R2, 0xe ;  /* 0x0000000e02687836 */ /* 0x000fe20000000000 */
[----:B-1----:R-:W-:Y:S01]  /*a730*/  PRMT R99, R196, 0x7632, R99 ;  /* 0x00007632c4637816 */ /* 0x002fe20000000063 */
[----:B------:R-:W-:-:S09]  /*a740*/  VIADD R98, R2, 0x15 ;  /* 0x0000001502627836 */ /* 0x000fd20000000000 */
[----:B------:R1:W-:Y:S01]  /*a750*/  @P3 STG.E.U16 desc[UR22][R96.64], R99 ;  /* 0x0000006360003986 */ /* 0x0003e2000c101516 */
[----:B0-----:R-:W-:Y:S01]  /*a760*/  ISETP.LT.AND P1, PT, R104, UR4, !P0 ;  /* 0x0000000468007c0c */ /* 0x001fe2000c721270 */
[----:B------:R-:W0:Y:S01]  /*a770*/  LDCU UR4, c[0x0][0x39c] ;  /* 0x00007380ff0477ac */ /* 0x000e220008000800 */
[----:B------:R-:W-:Y:S01]  /*a780*/  VIADD R104, R2, 0xf ;  /* 0x0000000f02687836 */ /* 0x000fe20000000000 */
[----:B-1----:R-:W-:Y:S01]  /*a790*/  PRMT R97, R198, 0x7632, R97 ;  /* 0x00007632c6617816 */ /* 0x002fe20000000061 */
[----:B------:R-:W-:Y:S01]  /*a7a0*/  VIADD R96, R2, 0x16 ;  /* 0x0000001602607836 */ /* 0x000fe20000000000 */
[----:B------:R-:W-:-:S08]  /*a7b0*/  PRMT R99, R216, 0x7632, R99 ;  /* 0x00007632d8637816 */ /* 0x000fd00000000063 */
[----:B------:R1:W-:Y:S01]  /*a7c0*/  @P1 STG.E.U16 desc[UR22][R100.64], R198 ;  /* 0x000000c664001986 */ /* 0x0003e2000c101516 */
[----:B0-----:R-:W-:Y:S01]  /*a7d0*/  ISETP.LT.AND P4, PT, R104, UR4, !P0 ;  /* 0x0000000468007c0c */ /* 0x001fe2000c781270 */
[----:B------:R-:W0:Y:S01]  /*a7e0*/  LDCU UR4, c[0x0][0x39c] ;  /* 0x00007380ff0477ac */ /* 0x000e220008000800 */
[----:B------:R-:W-:Y:S01]  /*a7f0*/  VIADD R104, R2, 0x10 ;  /* 0x0000001002687836 */ /* 0x000fe20000000000 */
[----:B-1----:R-:W-:-:S10]  /*a800*/  PRMT R100, R217, 0x7632, R100 ;  /* 0x00007632d9647816 */ /* 0x002fd40000000064 */
[----:B------:R1:W-:Y:S01]  /*a810*/  @P4 STG.E.U16 desc[UR22][R108.64], R97 ;  /* 0x000000616c004986 */ /* 0x0003e2000c101516 */
[----:B0-----:R-:W-:Y:S01]  /*a820*/  ISETP.LT.AND P5, PT, R104, UR4, !P0 ;  /* 0x0000000468007c0c */ /* 0x001fe2000c7a1270 */
[----:B------:R-:W0:Y:S01]  /*a830*/  LDCU UR4, c[0x0][0x39c] ;  /* 0x00007380ff0477ac */ /* 0x000e220008000800 */
[----:B------:R-:W-:Y:S01]  /*a840*/  VIADD R104, R2, 0x11 ;  /* 0x0000001102687836 */ /* 0x000fe20000000000 */
[----:B-1----:R-:W-:-:S10]  /*a850*/  PRMT R97, R202, 0x7632, R97 ;  /* 0x00007632ca617816 */ /* 0x002fd40000000061 */
[----:B------:R-:W-:Y:S01]  /*a860*/  @P5 STG.E.U16 desc[UR22][R112.64], R200 ;  /* 0x000000c870005986 */ /* 0x000fe2000c101516 */
[----:B0-----:R-:W-:Y:S01]  /*a870*/  ISETP.LT.AND P6, PT, R104, UR4, !P0 ;  /* 0x0000000468007c0c */ /* 0x001fe2000c7c1270 */
[----:B------:R-:W0:Y:S01]  /*a880*/  LDCU UR4, c[0x0][0x39c] ;  /* 0x00007380ff0477ac */ /* 0x000e220008000800 */
[----:B------:R-:W-:-:S05]  /*a890*/  VIADD R104, R2, 0x12 ;  /* 0x0000001202687836 */ /* 0x000fca0000000000 */
[----:B0-----:R-:W-:Y:S01]  /*a8a0*/  ISETP.LT.AND P2, PT, R104, UR4, !P0 ;  /* 0x0000000468007c0c */ /* 0x001fe2000c741270 */
[----:B------:R-:W0:Y:S01]  /*a8b0*/  LDCU UR4, c[0x0][0x39c] ;  /* 0x00007380ff0477ac */ /* 0x000e220008000800 */
[----:B------:R-:W-:-:S05]  /*a8c0*/  VIADD R104, R2, 0x13 ;  /* 0x0000001302687836 */ /* 0x000fca0000000000 */
[----:B0-----:R-:W-:Y:S01]  /*a8d0*/  ISETP.LT.AND P3, PT, R104, UR4, !P0 ;  /* 0x0000000468007c0c */ /* 0x001fe2000c761270 */
[----:B------:R-:W0:Y:S01]  /*a8e0*/  LDCU UR4, c[0x0][0x39c] ;  /* 0x00007380ff0477ac */ /* 0x000e220008000800 */
[----:B------:R-:W-:Y:S01]  /*a8f0*/  VIADD R104, R2, 0x2b ;  /* 0x0000002b02687836 */ /* 0x000fe20000000000 */
[----:B0-----:R-:W-:Y:S01]  /*a900*/  ISETP.LT.AND P1, PT, R102, UR4, !P0 ;  /* 0x0000000466007c0c */ /* 0x001fe2000c721270 */
[----:B------:R-:W0:Y:S02]  /*a910*/  LDCU UR4, c[0x0][0x39c] ;  /* 0x00007380ff0477ac */ /* 0x000e240008000800 */
[----:B0-----:R-:W-:Y:S01]  /*a920*/  ISETP.LT.AND P4, PT, R98, UR4, !P0 ;  /* 0x0000000462007c0c */ /* 0x001fe2000c781270 */
[----:B------:R-:W0:Y:S01]  /*a930*/  LDCU UR4, c[0x0][0x39c] ;  /* 0x00007380ff0477ac */ /* 0x000e220008000800 */
[----:B------:R-:W-:-:S05]  /*a940*/  PRMT R98, R200, 0x7632, R98 ;  /* 0x00007632c8627816 */ /* 0x000fca0000000062 */
[----:B------:R1:W-:Y:S04]  /*a950*/  @P6 STG.E.U16 desc[UR22][R116.64], R98 ;  /* 0x0000006274006986 */ /* 0x0003e8000c101516 */
[----:B------:R-:W-:Y:S04]  /*a960*/  @P2 STG.E.U16 desc[UR22][R124.64], R202 ;  /* 0x000000ca7c002986 */ /* 0x000fe8000c101516 */
[----:B------:R3:W-:Y:S01]  /*a970*/  @P3 STG.E.U16 desc[UR22][R128.64], R97 ;  /* 0x0000006180003986 */ /* 0x0007e2000c101516 */
[----:B0-----:R-:W-:Y:S01]  /*a980*/  ISETP.LT.AND P5, PT, R96, UR4, !P0 ;  /* 0x0000000460007c0c */ /* 0x001fe2000c7a1270 */
[----:B------:R-:W0:Y:S01]  /*a990*/  LDCU UR4, c[0x0][0x39c] ;  /* 0x00007380ff0477ac */ /* 0x000e220008000800 */
[----:B------:R-:W-:Y:S01]  /*a9a0*/  VIADD R96, R2, 0x17 ;  /* 0x0000001702607836 */ /* 0x000fe20000000000 */
[----:B------:R-:W-:Y:S01]  /*a9b0*/  @P1 STG.E.U16 desc[UR22][R142.64], R204 ;  /* 0x000000cc8e001986 */ /* 0x000fe2000c101516 */
[----:B-1----:R-:W-:-:S02]  /*a9c0*/  PRMT R98, R204, 0x7632, R98 ;  /* 0x00007632cc627816 */ /* 0x002fc40000000062 */
[----:B---3--:R-:W-:-:S03]  /*a9d0*/  PRMT R97, R208, 0x7632, R97 ;  /* 0x00007632d0617816 */ /* 0x008fc60000000061 */
[----:B------:R1:W-:Y:S04]  /*a9e0*/  @P4 STG.E.U16 desc[UR22][R144.64], R98 ;  /* 0x0000006290004986 */ /* 0x0003e8000c101516 */
[----:B------:R-:W-:Y:S01]  /*a9f0*/  @P5 STG.E.U16 desc[UR22][R148.64], R208 ;  /* 0x000000d094005986 */ /* 0x000fe2000c101516 */
        /* <DEDUP_REMOVED lines=12> */
[----:B------:R-:W-:-:S11]  /*aac0*/  VIADD R96, R2, 0x1a ;  /* 0x0000001a02607836 */ /* 0x000fd60000000000 */
        /* <DEDUP_REMOVED lines=12> */
[C---:B------:R-:W-:Y:S02]  /*ab90*/  VIADD R96, R2.reuse, 0x1d ;  /* 0x0000001d02607836 */ /* 0x040fe40000000000 */
[----:B-1----:R-:W-:-:S09]  /*aba0*/  VIADD R97, R2, 0x26 ;  /* 0x0000002602617836 */ /* 0x002fd20000000000 */
        /* <DEDUP_REMOVED lines=16> */
[----:B------:R-:W-:Y:S02]  /*acb0*/  VIADD R96, R2, 0x21 ;  /* 0x0000002102607836 */ /* 0x000fe40000000000 */
[----:B-1----:R-:W-:-:S04]  /*acc0*/  VIADD R99, R206, UR5 ;  /* 0x00000005ce637c36 */ /* 0x002fc80008000000 */
[----:B------:R-:W-:-:S05]  /*acd0*/  VIADD R101, R99, UR5 ;  /* 0x0000000563657c36 */ /* 0x000fca0008000000 */
[----:B------:R-:W-:Y:S01]  /*ace0*/  @P1 STG.E.U16 desc[UR22][R176.64], R217 ;  /* 0x000000d9b0001986 */ /* 0x000fe2000c101516 */
[----:B--2---:R-:W-:Y:S01]  /*acf0*/  ISETP.LT.AND P1, PT, R97, UR7, !P0 ;  /* 0x0000000761007c0c */ /* 0x004fe2000c721270 */
[----:B------:R-:W1:Y:S01]  /*ad00*/  LDCU UR7, c[0x0][0x39c] ;  /* 0x00007380ff0777ac */ /* 0x000e620008000800 */
[----:B------:R-:W-:Y:S01]  /*ad10*/  PRMT R97, R218, 0x7632, R97 ;  /* 0x00007632da617816 */ /* 0x000fe20000000061 */
[----:B------:R-:W-:Y:S01]  /*ad20*/  VIADD R102, R101, UR5 ;  /* 0x0000000565667c36 */ /* 0x000fe20008000000 */
[----:B0-----:R-:W-:Y:S01]  /*ad30*/  ISETP.LT.AND P4, PT, R96, UR4, !P0 ;  /* 0x0000000460007c0c */ /* 0x001fe2000c781270 */
[----:B------:R-:W0:Y:S01]  /*ad40*/  LDCU UR4, c[0x0][0x39c] ;  /* 0x00007380ff0477ac */ /* 0x000e220008000800 */
[----:B------:R-:W-:-:S11]  /*ad50*/  VIADD R96, R2, 0x22 ;  /* 0x0000002202607836 */ /* 0x000fd60000000000 */
[----:B------:R2:W-:Y:S01]  /*ad60*/  @P4 STG.E.U16 desc[UR22][R180.64], R100 ;  /* 0x00000064b4004986 */ /* 0x0005e2000c101516 */
[----:B0-----:R-:W-:Y:S01]  /*ad70*/  ISETP.LT.AND P5, PT, R96, UR4, !P0 ;  /* 0x0000000460007c0c */ /* 0x001fe2000c7a1270 */
[----:B------:R-:W0:Y:S01]  /*ad80*/  LDCU UR4, c[0x0][0x39c] ;  /* 0x00007380ff0477ac */ /* 0x000e220008000800 */
[C---:B------:R-:W-:Y:S02]  /*ad90*/  VIADD R96, R2.reuse, 0x23 ;  /* 0x0000002302607836 */ /* 0x040fe40000000000 */
[----:B--2---:R-:W-:-:S09]  /*ada0*/  VIADD R100, R2, 0x29 ;  /* 0x0000002902647836 */ /* 0x004fd20000000000 */
[----:B------:R-:W-:Y:S01]  /*adb0*/  @P5 STG.E.U16 desc[UR22][R182.64], R218 ;  /* 0x000000dab6005986 */ /* 0x000fe2000c101516 */
[----:B0-----:R-:W-:Y:S01]  /*adc0*/  ISETP.LT.AND P6, PT, R96, UR4, !P0 ;  /* 0x0000000460007c0c */ /* 0x001fe2000c7c1270 */
[----:B------:R-:W0:Y:S01]  /*add0*/  LDCU UR4, c[0x0][0x39c] ;  /* 0x00007380ff0477ac */ /* 0x000e220008000800 */
[----:B------:R-:W-:-:S11]  /*ade0*/  VIADD R96, R2, 0x24 ;  /* 0x0000002402607836 */ /* 0x000fd60000000000 */
[----:B------:R2:W-:Y:S01]  /*adf0*/  @P6 STG.E.U16 desc[UR22][R186.64], R97 ;  /* 0x00000061ba006986 */ /* 0x0005e2000c101516 */
[----:B0-----:R-:W-:Y:S01]  /*ae00*/  ISETP.LT.AND P2, PT, R96, UR4, !P0 ;  /* 0x0000000460007c0c */ /* 0x001fe2000c741270 */
[----:B------:R-:W0:Y:S01]  /*ae10*/  LDCU UR4, c[0x0][0x39c] ;  /* 0x00007380ff0477ac */ /* 0x000e220008000800 */
[----:B------:R-:W-:-:S05]  /*ae20*/  VIADD R96, R2, 0x25 ;  /* 0x0000002502607836 */ /* 0x000fca0000000000 */
[----:B------:R-:W-:Y:S01]  /*ae30*/  ISETP.LT.AND P3, PT, R96, UR6, !P0 ;  /* 0x0000000660007c0c */ /* 0x000fe2000c761270 */
[----:B------:R-:W-:Y:S01]  /*ae40*/  VIADD R96, R2, 0x27 ;  /* 0x0000002702607836 */ /* 0x000fe20000000000 */
[----:B------:R-:W3:Y:S04]  /*ae50*/  LDCU UR6, c[0x0][0x39c] ;  /* 0x00007380ff0677ac */ /* 0x000ee80008000800 */
[----:B----4-:R-:W-:Y:S02]  /*ae60*/  ISETP.LT.AND P4, PT, R96, UR8, !P0 ;  /* 0x0000000860007c0c */ /* 0x010fe4000c781270 */
[----:B------:R-:W-:-:S04]  /*ae70*/  LEA R96, P5, R206, R0, 0x1 ;  /* 0x00000000ce607211 */ /* 0x000fc800078a08ff */
[-C--:B--2---:R-:W-:Y:S02]  /*ae80*/  LEA.HI.X.SX32 R97, R206, R3.reuse, 0x1, P5 ;  /* 0x00000003ce617211 */ /* 0x084fe400028f0eff */
[----:B0-----:R-:W-:Y:S01]  /*ae90*/  ISETP.LT.AND P5, PT, R98, UR4, !P0 ;  /* 0x0000000462007c0c */ /* 0x001fe2000c7a1270 */
[----:B------:R-:W0:Y:S01]  /*aea0*/  LDCU UR4, c[0x0][0x39c] ;  /* 0x00007380ff0477ac */ /* 0x000e220008000800 */
[CC--:B------:R-:W-:Y:S01]  /*aeb0*/  LEA R98, P6, R99.reuse, R0.reuse, 0x1 ;  /* 0x0000000063627211 */ /* 0x0c0fe200078c08ff */
[----:B------:R2:W-:Y:S01]  /*aec0*/  @P2 STG.E.U16 desc[UR22][R96.64], R220 ;  /* 0x000000dc60002986 */ /* 0x0005e2000c101516 */
[----:B---3--:R-:W-:Y:S01]  /*aed0*/  ISETP.LT.AND P2, PT, R100, UR6, !P0 ;  /* 0x0000000664007c0c */ /* 0x008fe2000c741270 */
[----:B------:R-:W3:Y:S01]  /*aee0*/  LDCU UR6, c[0x0][0x39c] ;  /* 0x00007380ff0677ac */ /* 0x000ee20008000800 */
[----:B------:R-:W-:Y:S02]  /*aef0*/  LEA.HI.X.SX32 R99, R99, R3, 0x1, P6 ;  /* 0x0000000363637211 */ /* 0x000fe400030f0eff */
[----:B------:R-:W-:-:S04]  /*af00*/  LEA R100, P6, R101, R0, 0x1 ;  /* 0x0000000065647211 */ /* 0x000fc800078c08ff */
[----:B------:R-:W-:Y:S02]  /*af10*/  LEA.HI.X.SX32 R101, R101, R3, 0x1, P6 ;  /* 0x0000000365657211 */ /* 0x000fe400030f0eff */
[----:B--2---:R-:W-:Y:S02]  /*af20*/  PRMT R97, R220, 0x7632, R97 ;  /* 0x00007632dc617816 */ /* 0x004fe40000000061 */
[----:B------:R-:W-:-:S03]  /*af30*/  LEA R96, P6, R102, R0, 0x1 ;  /* 0x0000000066607211 */ /* 0x000fc600078c08ff */
[----:B------:R2:W-:Y:S01]  /*af40*/  @P3 STG.E.U16 desc[UR22][R98.64], R97 ;  /* 0x0000006162003986 */ /* 0x0005e2000c101516 */
[----:B0-----:R-:W-:Y:S01]  /*af50*/  ISETP.LT.AND P3, PT, R103, UR4, !P0 ;  /* 0x0000000467007c0c */ /* 0x001fe2000c761270 */
[----:B------:R-:W0:Y:S01]  /*af60*/  LDCU UR4, c[0x0][0x39c] ;  /* 0x00007380ff0477ac */ /* 0x000e220008000800 */
[----:B------:R-:W-:Y:S01]  /*af70*/  VIADD R103, R102, UR5 ;  /* 0x0000000566677c36 */ /* 0x000fe20008000000 */
[----:B------:R-:W-:Y:S01]  /*af80*/  @P1 STG.E.U16 desc[UR22][R100.64], R222 ;  /* 0x000000de64001986 */ /* 0x000fe2000c101516 */
[----:B---3--:R-:W-:Y:S01]  /*af90*/  ISETP.LT.AND P1, PT, R104, UR6, !P0 ;  /* 0x0000000668007c0c */ /* 0x008fe2000c721270 */
[----:B------:R-:W-:Y:S01]  /*afa0*/  VIADD R104, R2, 0x2c ;  /* 0x0000002c02687836 */ /* 0x000fe20000000000 */
[----:B------:R-:W3:Y:S01]  /*afb0*/  LDCU UR6, c[0x0][0x39c] ;  /* 0x00007380ff0677ac */ /* 0x000ee20008000800 */
[----:B--2---:R-:W-:Y:S01]  /*afc0*/  LEA.HI.X.SX32 R97, R102, R3, 0x1, P6 ;  /* 0x0000000366617211 */ /* 0x004fe200030f0eff */
[----:B------:R-:W-:Y:S01]  /*afd0*/  VIADD R102, R103, UR5 ;  /* 0x0000000567667c36 */ /* 0x000fe20008000000 */
[----:B------:R-:W-:-:S02]  /*afe0*/  PRMT R99, R222, 0x7632, R99 ;  /* 0x00007632de637816 */ /* 0x000fc40000000063 */
[----:B------:R-:W-:-:S03]  /*aff0*/  LEA R98, P6, R103, R0, 0x1 ;  /* 0x0000000067627211 */ /* 0x000fc600078c08ff */
[----:B------:R2:W-:Y:S01]  /*b000*/  @P4 STG.E.U16 desc[UR22][R96.64], R99 ;  /* 0x0000006360004986 */ /* 0x0005e2000c101516 */
[----:B-1----:R-:W-:Y:S01]  /*b010*/  ISETP.LT.AND P4, PT, R104, UR7, !P0 ;  /* 0x0000000768007c0c */ /* 0x002fe2000c781270 */
[----:B------:R-:W-:Y:S01]  /*b020*/  VIADD R104, R2, 0x2d ;  /* 0x0000002d02687836 */ /* 0x000fe20000000000 */
[----:B------:R-:W1:Y:S01]  /*b030*/  LDCU UR7, c[0x0][0x39c] ;  /* 0x00007380ff0777ac */ /* 0x000e620008000800 */
[-C--:B--2---:R-:W-:Y:S01]  /*b040*/  LEA.HI.X.SX32 R99, R103, R3.reuse, 0x1, P6 ;  /* 0x0000000367637211 */ /* 0x084fe200030f0eff */
[C---:B------:R-:W-:Y:S01]  /*b050*/  VIADD R103, R102.reuse, UR5 ;  /* 0x0000000566677c36 */ /* 0x040fe20008000000 */
[-C--:B------:R-:W-:Y:S02]  /*b060*/  LEA R100, P6, R102, R0.reuse, 0x1 ;  /* 0x0000000066647211 */ /* 0x080fe400078c08ff */
[----:B------:R-:W-:Y:S01]  /*b070*/  PRMT R97, R224, 0x7632, R97 ;  /* 0x00007632e0617816 */ /* 0x000fe20000000061 */
[----:B------:R-:W-:Y:S01]  /*b080*/  @P5 STG.E.U16 desc[UR22][R98.64], R224 ;  /* 0x000000e062005986 */ /* 0x000fe2000c101516 */
[----:B0-----:R-:W-:Y:S01]  /*b090*/  ISETP.LT.AND P5, PT, R104, UR4, !P0 ;  /* 0x0000000468007c0c */ /* 0x001fe2000c7a1270 */
[----:B------:R-:W0:Y:S01]  /*b0a0*/  LDCU UR4, c[0x0][0x39c] ;  /* 0x00007380ff0477ac */ /* 0x000e220008000800 */
[----:B------:R-:W-:Y:S01]  /*b0b0*/  LEA.HI.X.SX32 R101, R102, R3, 0x1, P6 ;  /* 0x0000000366657211 */ /* 0x000fe200030f0eff */
[----:B------:R-:W-:Y:S01]  /*b0c0*/  VIADD R104, R2, 0x2e ;  /* 0x0000002e02687836 */ /* 0x000fe20000000000 */
[C---:B------:R-:W-:Y:S01]  /*b0d0*/  LEA R96, P6, R103.reuse, R0, 0x1 ;  /* 0x0000000067607211 */ /* 0x040fe200078c08ff */
[----:B------:R-:W-:-:S02]  /*b0e0*/  VIADD R102, R103, UR5 ;  /* 0x0000000567667c36 */ /* 0x000fc40008000000 */
[----:B------:R2:W-:Y:S01]  /*b0f0*/  @P2 STG.E.U16 desc[UR22][R100.64], R97 ;  /* 0x0000006164002986 */ /* 0x0005e2000c101516 */
[----:B---3--:R-:W-:Y:S01]  /*b100*/  ISETP.LT.AND P2, PT, R104, UR6, !P0 ;  /* 0x0000000668007c0c */ /* 0x008fe2000c741270 */
[----:B------:R-:W3:Y:S01]  /*b110*/  LDCU UR6, c[0x0][0x39c] ;  /* 0x00007380ff0677ac */ /* 0x000ee20008000800 */
[----:B------:R-:W-:Y:S01]  /*b120*/  VIADD R104, R2, 0x2f ;  /* 0x0000002f02687836 */ /* 0x000fe20000000000 */
[----:B--2---:R-:W-:Y:S01]  /*b130*/  LEA.HI.X.SX32 R97, R103, R3, 0x1, P6 ;  /* 0x0000000367617211 */ /* 0x004fe200030f0eff */
[C---:B------:R-:W-:Y:S01]  /*b140*/  VIADD R103, R102.reuse, UR5 ;  /* 0x0000000566677c36 */ /* 0x040fe20008000000 */
[----:B------:R-:W-:-:S03]  /*b150*/  LEA R98, P6, R102, R0, 0x1 ;  /* 0x0000000066627211 */ /* 0x000fc600078c08ff */
[----:B------:R2:W-:Y:S01]  /*b160*/  @P3 STG.E.U16 desc[UR22][R96.64], R226 ;  /* 0x000000e260003986 */ /* 0x0005e2000c101516 */
[-C--:B------:R-:W-:Y:S01]  /*b170*/  LEA.HI.X.SX32 R99, R102, R3.reuse, 0x1, P6 ;  /* 0x0000000366637211 */ /* 0x080fe200030f0eff */
[C---:B------:R-:W-:Y:S01]  /*b180*/  VIADD R102, R103.reuse, UR5 ;  /* 0x0000000567667c36 */ /* 0x040fe20008000000 */
[----:B0-----:R-:W-:Y:S01]  /*b190*/  ISETP.LT.AND P3, PT, R104, UR4, !P0 ;  /* 0x0000000468007c0c */ /* 0x001fe2000c761270 */
[----:B------:R-:W-:Y:S01]  /*b1a0*/  VIADD R104, R2, 0x30 ;  /* 0x0000003002687836 */ /* 0x000fe20000000000 */
[C---:B------:R-:W-:Y:S01]  /*b1b0*/  LEA R100, P6, R103.reuse, R0, 0x1 ;  /* 0x0000000067647211 */ /* 0x040fe200078c08ff */
[----:B------:R-:W0:Y:S03]  /*b1c0*/  LDCU UR4, c[0x0][0x39c] ;  /* 0x00007380ff0477ac */ /* 0x000e260008000800 */
[----:B------:R-:W-:Y:S01]  /*b1d0*/  LEA.HI.X.SX32 R101, R103, R3, 0x1, P6 ;  /* 0x0000000367657211 */ /* 0x000fe200030f0eff */
[----:B------:R-:W-:Y:S01]  /*b1e0*/  VIADD R103, R102, UR5 ;  /* 0x0000000566677c36 */ /* 0x000fe20008000000 */
[----:B--2---:R-:W-:-:S02]  /*b1f0*/  PRMT R97, R226, 0x7632, R97 ;  /* 0x00007632e2617816 */ /* 0x004fc40000000061 */
[----:B------:R-:W-:-:S03]  /*b200*/  LEA R96, P6, R102, R0, 0x1 ;  /* 0x0000000066607211 */ /* 0x000fc600078c08ff */
[----:B------:R2:W-:Y:S01]  /*b210*/  @P1 STG.E.U16 desc[UR22][R98.64], R97 ;  /* 0x0000006162001986 */ /* 0x0005e2000c101516 */
[----:B-1----:R-:W-:Y:S01]  /*b220*/  ISETP.LT.AND P1, PT, R104, UR7, !P0 ;  /* 0x0000000768007c0c */ /* 0x002fe2000c721270 */
[----:B------:R-:W-:Y:S01]  /*b230*/  VIADD R104, R2, 0x31 ;  /* 0x0000003102687836 */ /* 0x000fe20000000000 */
[----:B------:R-:W1:Y:S01]  /*b240*/  LDCU UR7, c[0x0][0x39c] ;  /* 0x00007380ff0777ac */ /* 0x000e620008000800 */
[----:B------:R-:W-:Y:S03]  /*b250*/  @P4 STG.E.U16 desc[UR22][R100.64], R228 ;  /* 0x000000e464004986 */ /* 0x000fe6000c101516 */
[----:B---3--:R-:W-:Y:S01]  /*b260*/  ISETP.LT.AND P4, PT, R104, UR6, !P0 ;  /* 0x0000000668007c0c */ /* 0x008fe2000c781270 */
[----:B------:R-:W3:Y:S01]  /*b270*/  LDCU UR6, c[0x0][0x39c] ;  /* 0x00007380ff0677ac */ /* 0x000ee20008000800 */
[----:B------:R-:W-:Y:S01]  /*b280*/  VIADD R104, R2, 0x32 ;  /* 0x0000003202687836 */ /* 0x000fe20000000000 */
[----:B--2---:R-:W-:Y:S01]  /*b290*/  LEA.HI.X.SX32 R97, R102, R3, 0x1, P6 ;  /* 0x0000000366617211 */ /* 0x004fe200030f0eff */
[----:B------:R-:W-:Y:S01]  /*b2a0*/  VIADD R102, R103, UR5 ;  /* 0x0000000567667c36 */ /* 0x000fe20008000000 */
[----:B------:R-:W-:-:S02]  /*b2b0*/  PRMT R99, R228, 0x7632, R99 ;  /* 0x00007632e4637816 */ /* 0x000fc40000000063 */
[----:B------:R-:W-:-:S03]  /*b2c0*/  LEA R98, P6, R103, R0, 0x1 ;  /* 0x0000000067627211 */ /* 0x000fc600078c08ff */
[----:B------:R2:W-:Y:S01]  /*b2d0*/  @P5 STG.E.U16 desc[UR22][R96.64], R99 ;  /* 0x0000006360005986 */ /* 0x0005e2000c101516 */
[----:B0-----:R-:W-:Y:S01]  /*b2e0*/  ISETP.LT.AND P5, PT, R104, UR4, !P0 ;  /* 0x0000000468007c0c */ /* 0x001fe2000c7a1270 */
[----:B------:R-:W0:Y:S01]  /*b2f0*/  LDCU UR4, c[0x0][0x39c] ;  /* 0x00007380ff0477ac */ /* 0x000e220008000800 */
[----:B------:R-:W-:Y:S01]  /*b300*/  VIADD R104, R2, 0x33 ;  /* 0x0000003302687836 */ /* 0x000fe20000000000 */
[-C--:B--2---:R-:W-:Y:S01]  /*b310*/  LEA.HI.X.SX32 R99, R103, R3.reuse, 0x1, P6 ;  /* 0x0000000367637211 */ /* 0x084fe200030f0eff */
[C---:B------:R-:W-:Y:S01]  /*b320*/  VIADD R103, R102.reuse, UR5 ;  /* 0x0000000566677c36 */ /* 0x040fe20008000000 */
[-C--:B------:R-:W-:Y:S02]  /*b330*/  LEA R100, P6, R102, R0.reuse, 0x1 ;  /* 0x0000000066647211 */ /* 0x080fe400078c08ff */
[----:B------:R-:W-:Y:S01]  /*b340*/  PRMT R97, R230, 0x7632, R97 ;  /* 0x00007632e6617816 */ /* 0x000fe20000000061 */
[----:B------:R-:W-:Y:S01]  /*b350*/  @P2 STG.E.U16 desc[UR22][R98.64], R230 ;  /* 0x000000e662002986 */ /* 0x000fe2000c101516 */
[-C--:B------:R-:W-:Y:S01]  /*b360*/  LEA.HI.X.SX32 R101, R102, R3.reuse, 0x1, P6 ;  /* 0x0000000366657211 */ /* 0x080fe200030f0eff */
[C---:B------:R-:W-:Y:S01]  /*b370*/  VIADD R102, R103.reuse, UR5 ;  /* 0x0000000567667c36 */ /* 0x040fe20008000000 */
[----:B---3--:R-:W-:Y:S01]  /*b380*/  ISETP.LT.AND P2, PT, R104, UR6, !P0 ;  /* 0x0000000668007c0c */ /* 0x008fe2000c741270 */
[----:B------:R-:W-:Y:S01]  /*b390*/  VIADD R104, R2, 0x34 ;  /* 0x0000003402687836 */ /* 0x000fe20000000000 */
[CC--:B------:R-:W-:Y:S01]  /*b3a0*/  LEA R96, P6, R103.reuse, R0.reuse, 0x1 ;  /* 0x0000000067607211 */ /* 0x0c0fe200078c08ff */
[----:B------:R2:W-:Y:S01]  /*b3b0*/  @P3 STG.E.U16 desc[UR22][R100.64], R97 ;  /* 0x0000006164003986 */ /* 0x0005e2000c101516 */
[----:B------:R-:W3:Y:S02]  /*b3c0*/  LDCU UR6, c[0x0][0x39c] ;  /* 0x00007380ff0677ac */ /* 0x000ee40008000800 */
[----:B-1----:R-:W-:Y:S01]  /*b3d0*/  ISETP.LT.AND P3, PT, R104, UR7, !P0 ;  /* 0x0000000768007c0c */ /* 0x002fe2000c761270 */
[----:B------:R-:W-:Y:S01]  /*b3e0*/  VIADD R104, R2, 0x35 ;  /* 0x0000003502687836 */ /* 0x000fe20000000000 */
[----:B------:R-:W1:Y:S01]  /*b3f0*/  LDCU UR7, c[0x0][0x39c] ;  /* 0x00007380ff0777ac */ /* 0x000e620008000800 */
[----:B--2---:R-:W-:Y:S01]  /*b400*/  LEA.HI.X.SX32 R97, R103, R3, 0x1, P6 ;  /* 0x0000000367617211 */ /* 0x004fe200030f0eff */
[C---:B------:R-:W-:Y:S01]  /*b410*/  VIADD R103, R102.reuse, UR5 ;  /* 0x0000000566677c36 */ /* 0x040fe20008000000 */
[----:B------:R-:W-:-:S03]  /*b420*/  LEA R98, P6, R102, R0, 0x1 ;  /* 0x0000000066627211 */ /* 0x000fc600078c08ff */
[----:B------:R2:W-:Y:S01]  /*b430*/  @P1 STG.E.U16 desc[UR22][R96.64], R232 ;  /* 0x000000e860001986 */ /* 0x0005e2000c101516 */
[----:B0-----:R-:W-:Y:S01]  /*b440*/  ISETP.LT.AND P1, PT, R104, UR4, !P0 ;  /* 0x0000000468007c0c */ /* 0x001fe2000c721270 */
[----:B------:R-:W0:Y:S01]  /*b450*/  LDCU UR4, c[0x0][0x39c] ;  /* 0x00007380ff0477ac */ /* 0x000e220008000800 */
[----:B------:R-:W-:Y:S01]  /*b460*/  LEA.HI.X.SX32 R99, R102, R3, 0x1, P6 ;  /* 0x0000000366637211 */ /* 0x000fe200030f0eff */
[----:B------:R-:W-:Y:S01]  /*b470*/  VIADD R104, R2, 0x36 ;  /* 0x0000003602687836 */ /* 0x000fe20000000000 */
[C---:B------:R-:W-:Y:S01]  /*b480*/  LEA R100, P6, R103.reuse, R0, 0x1 ;  /* 0x0000000067647211 */ /* 0x040fe200078c08ff */
[----:B------:R-:W-:-:S03]  /*b490*/  VIADD R102, R103, UR5 ;  /* 0x0000000567667c36 */ /* 0x000fc60008000000 */
[----:B------:R-:W-:Y:S01]  /*b4a0*/  LEA.HI.X.SX32 R101, R103, R3, 0x1, P6 ;  /* 0x0000000367657211 */ /* 0x000fe200030f0eff */
[----:B------:R-:W-:Y:S01]  /*b4b0*/  VIADD R103, R102, UR5 ;  /* 0x0000000566677c36 */ /* 0x000fe20008000000 */
[----:B--2---:R-:W-:Y:S02]  /*b4c0*/  PRMT R97, R232, 0x7632, R97 ;  /* 0x00007632e8617816 */ /* 0x004fe40000000061 */
[----:B------:R-:W-:-:S03]  /*b4d0*/  LEA R96, P6, R102, R0, 0x1 ;  /* 0x0000000066607211 */ /* 0x000fc600078c08ff */
[----:B------:R2:W-:Y:S01]  /*b4e0*/  @P4 STG.E.U16 desc[UR22][R98.64], R97 ;  /* 0x0000006162004986 */ /* 0x0005e2000c101516 */
[----:B---3--:R-:W-:Y:S01]  /*b4f0*/  ISETP.LT.AND P4, PT, R104, UR6, !P0 ;  /* 0x0000000668007c0c */ /* 0x008fe2000c781270 */
[----:B------:R-:W3:Y:S01]  /*b500*/  LDCU UR6, c[0x0][0x39c] ;  /* 0x00007380ff0677ac */ /* 0x000ee20008000800 */
[----:B------:R-:W-:Y:S01]  /*b510*/  VIADD R104, R2, 0x37 ;  /* 0x0000003702687836 */ /* 0x000fe20000000000 */
[----:B------:R-:W-:Y:S04]  /*b520*/  @P5 STG.E.U16 desc[UR22][R100.64], R234 ;  /* 0x000000ea64005986 */ /* 0x000fe8000c101516 */
[----:B0-----:R-:W-:Y:S01]  /*b530*/  ISETP.LT.AND P5, PT, R104, UR4, !P0 ;  /* 0x0000000468007c0c */ /* 0x001fe2000c7a1270 */
[----:B------:R-:W-:Y:S01]  /*b540*/  VIADD R104, R2, 0x38 ;  /* 0x0000003802687836 */ /* 0x000fe20000000000 */
[----:B------:R-:W0:Y:S01]  /*b550*/  LDCU UR4, c[0x0][0x39c] ;  /* 0x00007380ff0477ac */ /* 0x000e220008000800 */
        /* <DEDUP_REMOVED lines=13> */
[----:B---3--:R-:W-:Y:S01]  /*b630*/  ISETP.LT.AND P3, PT, R104, UR6, !P0 ;  /* 0x0000000668007c0c */ /* 0x008fe2000c761270 */
[----:B------:R-:W2:Y:S01]  /*b640*/  LDCU UR6, c[0x0][0x39c] ;  /* 0x00007380ff0677ac */ /* 0x000ea20008000800 */
[----:B------:R-:W-:Y:S01]  /*b650*/  LEA.HI.X.SX32 R101, R102, R3, 0x1, P6 ;  /* 0x0000000366657211 */ /* 0x000fe200030f0eff */
[----:B------:R-:W-:Y:S01]  /*b660*/  VIADD R104, R2, 0x3a ;  /* 0x0000003a02687836 */ /* 0x000fe20000000000 */
[C---:B------:R-:W-:Y:S01]  /*b670*/  LEA R96, P6, R103.reuse, R0, 0x1 ;  /* 0x0000000067607211 */ /* 0x040fe200078c08ff */
[----:B------:R-:W-:-:S02]  /*b680*/  VIADD R102, R103, UR5 ;  /* 0x0000000567667c36 */ /* 0x000fc40008000000 */
[----:B------:R3:W-:Y:S01]  /*b690*/  @P1 STG.E.U16 desc[UR22][R100.64], R97 ;  /* 0x0000006164001986 */ /* 0x0007e2000c101516 */
[----:B0-----:R-:W-:Y:S01]  /*b6a0*/  ISETP.LT.AND P1, PT, R104, UR4, !P0 ;  /* 0x0000000468007c0c */ /* 0x001fe2000c721270 */
[----:B------:R-:W0:Y:S01]  /*b6b0*/  LDCU UR4, c[0x0][0x39c] ;  /* 0x00007380ff0477ac */ /* 0x000e220008000800 */
[----:B------:R-:W-:Y:S01]  /*b6c0*/  VIADD R104, R2, 0x3b ;  /* 0x0000003b02687836 */ /* 0x000fe20000000000 */
[----:B---3--:R-:W-:Y:S01]  /*b6d0*/  LEA.HI.X.SX32 R97, R103, R3, 0x1, P6 ;  /* 0x0000000367617211 */ /* 0x008fe200030f0eff */
[C---:B------:R-:W-:Y:S01]  /*b6e0*/  VIADD R103, R102.reuse, UR5 ;  /* 0x0000000566677c36 */ /* 0x040fe20008000000 */
[----:B------:R-:W-:-:S03]  /*b6f0*/  LEA R98, P6, R102, R0, 0x1 ;  /* 0x0000000066627211 */ /* 0x000fc600078c08ff */
[----:B------:R3:W-:Y:S01]  /*b700*/  @P4 STG.E.U16 desc[UR22][R96.64], R238 ;  /* 0x000000ee60004986 */ /* 0x0007e2000c101516 */
[-C--:B------:R-:W-:Y:S01]  /*b710*/  LEA.HI.X.SX32 R99, R102, R3.reuse, 0x1, P6 ;  /* 0x0000000366637211 */ /* 0x080fe200030f0eff */
[C---:B------:R-:W-:Y:S01]  /*b720*/  VIADD R102, R103.reuse, UR5 ;  /* 0x0000000567667c36 */ /* 0x040fe20008000000 */
[----:B--2---:R-:W-:Y:S01]  /*b730*/  ISETP.LT.AND P4, PT, R104, UR6, !P0 ;  /* 0x0000000668007c0c */ /* 0x004fe2000c781270 */
[----:B------:R-:W-:Y:S01]  /*b740*/  VIADD R104, R2, 0x3c ;  /* 0x0000003c02687836 */ /* 0x000fe20000000000 */
[C---:B------:R-:W-:Y:S01]  /*b750*/  LEA R100, P6, R103.reuse, R0, 0x1 ;  /* 0x0000000067647211 */ /* 0x040fe200078c08ff */
[----:B------:R-:W2:Y:S03]  /*b760*/  LDCU UR6, c[0x0][0x39c] ;  /* 0x00007380ff0677ac */ /* 0x000ea60008000800 */
[----:B------:R-:W-:Y:S01]  /*b770*/  LEA.HI.X.SX32 R101, R103, R3, 0x1, P6 ;  /* 0x0000000367657211 */ /* 0x000fe200030f0eff */
[----:B------:R-:W-:Y:S01]  /*b780*/  VIADD R103, R102, UR5 ;  /* 0x0000000566677c36 */ /* 0x000fe20008000000 */
[----:B---3--:R-:W-:-:S02]  /*b790*/  PRMT R97, R238, 0x7632, R97 ;  /* 0x00007632ee617816 */ /* 0x008fc40000000061 */
[----:B------:R-:W-:-:S03]  /*b7a0*/  LEA R96, P6, R102, R0, 0x1 ;  /* 0x0000000066607211 */ /* 0x000fc600078c08ff */
[----:B------:R3:W-:Y:S01]  /*b7b0*/  @P5 STG.E.U16 desc[UR22][R98.64], R97 ;  /* 0x0000006162005986 */ /* 0x0007e2000c101516 */
[----:B-1----:R-:W-:Y:S01]  /*b7c0*/  ISETP.LT.AND P5, PT, R104, UR7, !P0 ;  /* 0x0000000768007c0c */ /* 0x002fe2000c7a1270 */
[----:B------:R-:W-:Y:S01]  /*b7d0*/  VIADD R104, R2, 0x3d ;  /* 0x0000003d02687836 */ /* 0x000fe20000000000 */
[----:B------:R-:W1:Y:S01]  /*b7e0*/  LDCU UR7, c[0x0][0x39c] ;  /* 0x00007380ff0777ac */ /* 0x000e620008000800 */
[----:B------:R-:W-:Y:S03]  /*b7f0*/  @P2 STG.E.U16 desc[UR22][R100.64], R240 ;  /* 0x000000f064002986 */ /* 0x000fe6000c101516 */
[----:B0-----:R-:W-:Y:S01]  /*b800*/  ISETP.LT.AND P2, PT, R104, UR4, !P0 ;  /* 0x0000000468007c0c */ /* 0x001fe2000c741270 */
[----:B------:R-:W0:Y:S01]  /*b810*/  LDCU UR4, c[0x0][0x39c] ;  /* 0x00007380ff0477ac */ /* 0x000e220008000800 */
[----:B------:R-:W-:Y:S01]  /*b820*/  VIADD R104, R2, 0x3e ;  /* 0x0000003e02687836 */ /* 0x000fe20000000000 */
[----:B---3--:R-:W-:Y:S01]  /*b830*/  LEA.HI.X.SX32 R97, R102, R3, 0x1, P6 ;  /* 0x0000000366617211 */ /* 0x008fe200030f0eff */
[----:B------:R-:W-:Y:S01]  /*b840*/  VIADD R102, R103, UR5 ;  /* 0x0000000567667c36 */ /* 0x000fe20008000000 */
[----:B------:R-:W-:-:S02]  /*b850*/  PRMT R99, R240, 0x7632, R99 ;  /* 0x00007632f0637816 */ /* 0x000fc40000000063 */
[----:B------:R-:W-:-:S03]  /*b860*/  LEA R98, P6, R103, R0, 0x1 ;  /* 0x0000000067627211 */ /* 0x000fc600078c08ff */
[----:B------:R3:W-:Y:S01]  /*b870*/  @P3 STG.E.U16 desc[UR22][R96.64], R99 ;  /* 0x0000006360003986 */ /* 0x0007e2000c101516 */
[----:B--2---:R-:W-:Y:S01]  /*b880*/  ISETP.LT.AND P3, PT, R104, UR6, !P0 ;  /* 0x0000000668007c0c */ /* 0x004fe2000c761270 */
[----:B------:R-:W2:Y:S01]  /*b890*/  LDCU UR6, c[0x0][0x39c] ;  /* 0x00007380ff0677ac */ /* 0x000ea20008000800 */
[----:B------:R-:W-:Y:S01]  /*b8a0*/  VIADD R104, R2, 0x3f ;  /* 0x0000003f02687836 */ /* 0x000fe20000000000 */
[-C--:B---3--:R-:W-:Y:S01]  /*b8b0*/  LEA.HI.X.SX32 R99, R103, R3.reuse, 0x1, P6 ;  /* 0x0000000367637211 */ /* 0x088fe200030f0eff */
[C---:B------:R-:W-:Y:S01]  /*b8c0*/  VIADD R103, R102.reuse, UR5 ;  /* 0x0000000566677c36 */ /* 0x040fe20008000000 */
[-C--:B------:R-:W-:Y:S02]  /*b8d0*/  LEA R100, P6, R102, R0.reuse, 0x1 ;  /* 0x0000000066647211 */ /* 0x080fe400078c08ff */
[----:B------:R-:W-:Y:S01]  /*b8e0*/  PRMT R97, R242, 0x7632, R97 ;  /* 0x00007632f2617816 */ /* 0x000fe20000000061 */
[----:B------:R-:W-:Y:S01]  /*b8f0*/  @P1 STG.E.U16 desc[UR22][R98.64], R242 ;  /* 0x000000f262001986 */ /* 0x000fe2000c101516 */
[-C--:B------:R-:W-:Y:S01]  /*b900*/  LEA.HI.X.SX32 R101, R102, R3.reuse, 0x1, P6 ;  /* 0x0000000366657211 */ /* 0x080fe200030f0eff */
[C---:B------:R-:W-:Y:S01]  /*b910*/  VIADD R102, R103.reuse, UR5 ;  /* 0x0000000567667c36 */ /* 0x040fe20008000000 */
[----:B0-----:R-:W-:Y:S01]  /*b920*/  ISETP.LT.AND P1, PT, R104, UR4, !P0 ;  /* 0x0000000468007c0c */ /* 0x001fe2000c721270 */
[----:B------:R-:W-:Y:S01]  /*b930*/  VIADD R104, R2, 0x40 ;  /* 0x0000004002687836 */ /* 0x000fe20000000000 */
[CC--:B------:R-:W-:Y:S01]  /*b940*/  LEA R96, P6, R103.reuse, R0.reuse, 0x1 ;  /* 0x0000000067607211 */ /* 0x0c0fe200078c08ff */
[----:B------:R0:W-:Y:S01]  /*b950*/  @P4 STG.E.U16 desc[UR22][R100.64], R97 ;  /* 0x0000006164004986 */ /* 0x0001e2000c101516 */
[----:B------:R-:W3:Y:S02]  /*b960*/  LDCU UR4, c[0x0][0x39c] ;  /* 0x00007380ff0477ac */ /* 0x000ee40008000800 */
[----:B-1----:R-:W-:Y:S01]  /*b970*/  ISETP.LT.AND P4, PT, R104, UR7, !P0 ;  /* 0x0000000768007c0c */ /* 0x002fe2000c781270 */
[----:B------:R-:W-:Y:S01]  /*b980*/  VIADD R104, R2, 0x41 ;  /* 0x0000004102687836 */ /* 0x000fe20000000000 */
[----:B------:R-:W1:Y:S01]  /*b990*/  LDCU UR7, c[0x0][0x39c] ;  /* 0x00007380ff0777ac */ /* 0x000e620008000800 */
[----:B0-----:R-:W-:Y:S01]  /*b9a0*/  LEA.HI.X.SX32 R97, R103, R3, 0x1, P6 ;  /* 0x0000000367617211 */ /* 0x001fe200030f0eff */
[C---:B------:R-:W-:Y:S01]  /*b9b0*/  VIADD R103, R102.reuse, UR5 ;  /* 0x0000000566677c36 */ /* 0x040fe20008000000 */
[----:B------:R-:W-:-:S03]  /*b9c0*/  LEA R98, P6, R102, R0, 0x1 ;  /* 0x0000000066627211 */ /* 0x000fc600078c08ff */
[----:B------:R0:W-:Y:S01]  /*b9d0*/  @P5 STG.E.U16 desc[UR22][R96.64], R244 ;  /* 0x000000f460005986 */ /* 0x0001e2000c101516 */
[----:B--2---:R-:W-:Y:S01]  /*b9e0*/  ISETP.LT.AND P5, PT, R104, UR6, !P0 ;  /* 0x0000000668007c0c */ /* 0x004fe2000c7a1270 */
[----:B------:R-:W2:Y:S01]  /*b9f0*/  LDCU UR6, c[0x0][0x39c] ;  /* 0x00007380ff0677ac */ /* 0x000ea20008000800 */
[----:B------:R-:W-:Y:S01]  /*ba00*/  LEA.HI.X.SX32 R99, R102, R3, 0x1, P6 ;  /* 0x0000000366637211 */ /* 0x000fe200030f0eff */
[----:B------:R-:W-:Y:S01]  /*ba10*/  VIADD R104, R2, 0x42 ;  /* 0x0000004202687836 */ /* 0x000fe20000000000 */
[C---:B------:R-:W-:Y:S01]  /*ba20*/  LEA R100, P6, R103.reuse, R0, 0x1 ;  /* 0x0000000067647211 */ /* 0x040fe200078c08ff */
[----:B------:R-:W-:-:S03]  /*ba30*/  VIADD R102, R103, UR5 ;  /* 0x0000000567667c36 */ /* 0x000fc60008000000 */
[----:B------:R-:W-:Y:S01]  /*ba40*/  LEA.HI.X.SX32 R101, R103, R3, 0x1, P6 ;  /* 0x0000000367657211 */ /* 0x000fe200030f0eff */
[----:B------:R-:W-:Y:S01]  /*ba50*/  VIADD R103, R102, UR5 ;  /* 0x0000000566677c36 */ /* 0x000fe20008000000 */
[----:B0-----:R-:W-:Y:S02]  /*ba60*/  PRMT R97, R244, 0x7632, R97 ;  /* 0x00007632f4617816 */ /* 0x001fe40000000061 */
[----:B------:R-:W-:-:S03]  /*ba70*/  LEA R96, P6, R102, R0, 0x1 ;  /* 0x0000000066607211 */ /* 0x000fc600078c08ff */
[----:B------:R0:W-:Y:S01]  /*ba80*/  @P2 STG.E.U16 desc[UR22][R98.64], R97 ;  /* 0x0000006162002986 */ /* 0x0001e2000c101516 */
[----:B---3--:R-:W-:Y:S01]  /*ba90*/  ISETP.LT.AND P2, PT, R104, UR4, !P0 ;  /* 0x0000000468007c0c */ /* 0x008fe2000c741270 */
[----:B------:R-:W3:Y:S01]  /*baa0*/  LDCU UR4, c[0x0][0x39c] ;  /* 0x00007380ff0477ac */ /* 0x000ee20008000800 */
[----:B------:R-:W-:Y:S01]  /*bab0*/  VIADD R104, R2, 0x43 ;  /* 0x0000004302687836 */ /* 0x000fe20000000000 */
[----:B------:R-:W-:Y:S04]  /*bac0*/  @P3 STG.E.U16 desc[UR22][R100.64], R246 ;  /* 0x000000f664003986 */ /* 0x000fe8000c101516 */
[----:B--2---:R-:W-:Y:S01]  /*bad0*/  ISETP.LT.AND P3, PT, R104, UR6, !P0 ;  /* 0x0000000668007c0c */ /* 0x004fe2000c761270 */
[----:B------:R-:W-:Y:S01]  /*bae0*/  VIADD R104, R2, 0x44 ;  /* 0x0000004402687836 */ /* 0x000fe20000000000 */
[----:B------:R-:W2:Y:S01]  /*baf0*/  LDCU UR6, c[0x0][0x39c] ;  /* 0x00007380ff0677ac */ /* 0x000ea20008000800 */
[----:B0-----:R-:W-:Y:S01]  /*bb00*/  LEA.HI.X.SX32 R97, R102, R3, 0x1, P6 ;  /* 0x0000000366617211 */ /* 0x001fe200030f0eff */
[----:B------:R-:W-:Y:S01]  /*bb10*/  VIADD R102, R103, UR5 ;  /* 0x0000000567667c36 */ /* 0x000fe20008000000 */
[----:B------:R-:W-:-:S02]  /*bb20*/  PRMT R99, R246, 0x7632, R99 ;  /* 0x00007632f6637816 */ /* 0x000fc40000000063 */
[----:B------:R-:W-:-:S03]  /*bb30*/  LEA R98, P6, R103, R0, 0x1 ;  /* 0x0000000067627211 */ /* 0x000fc600078c08ff */
[----:B------:R0:W-:Y:S01]  /*bb40*/  @P1 STG.E.U16 desc[UR22][R96.64], R99 ;  /* 0x0000006360001986 */ /* 0x0001e2000c101516 */
[----:B-1----:R-:W-:Y:S01]  /*bb50*/  ISETP.LT.AND P1, PT, R104, UR7, !P0 ;  /* 0x0000000768007c0c */ /* 0x002fe2000c721270 */
[----:B------:R-:W-:Y:S01]  /*bb60*/  VIADD R104, R2, 0x45 ;  /* 0x0000004502687836 */ /* 0x000fe20000000000 */
[----:B------:R-:W1:Y:S01]  /*bb70*/  LDCU UR7, c[0x0][0x39c] ;  /* 0x00007380ff0777ac */ /* 0x000e620008000800 */
[-C--:B0-----:R-:W-:Y:S01]  /*bb80*/  LEA.HI.X.SX32 R99, R103, R3.reuse, 0x1, P6 ;  /* 0x0000000367637211 */ /* 0x081fe200030f0eff */
[C---:B------:R-:W-:Y:S01]  /*bb90*/  VIADD R103, R102.reuse, UR5 ;  /* 0x0000000566677c36 */ /* 0x040fe20008000000 */
[-C--:B------:R-:W-:Y:S02]  /*bba0*/  LEA R100, P6, R102, R0.reuse, 0x1 ;  /* 0x0000000066647211 */ /* 0x080fe400078c08ff */
[----:B------:R-:W-:Y:S01]  /*bbb0*/  PRMT R97, R215, 0x7632, R97 ;  /* 0x00007632d7617816 */ /* 0x000fe20000000061 */
[----:B------:R-:W-:Y:S01]  /*bbc0*/  @P4 STG.E.U16 desc[UR22][R98.64], R215 ;  /* 0x000000d762004986 */ /* 0x000fe2000c101516 */
[----:B---3--:R-:W-:Y:S01]  /*bbd0*/  ISETP.LT.AND P4, PT, R104, UR4, !P0 ;  /* 0x0000000468007c0c */ /* 0x008fe2000c781270 */
[----:B------:R-:W0:Y:S01]  /*bbe0*/  LDCU UR4, c[0x0][0x39c] ;  /* 0x00007380ff0477ac */ /* 0x000e220008000800 */
[----:B------:R-:W-:Y:S01]  /*bbf0*/  LEA.HI.X.SX32 R101, R102, R3, 0x1, P6 ;  /* 0x0000000366657211 */ /* 0x000fe200030f0eff */
[----:B------:R-:W-:Y:S01]  /*bc00*/  VIADD R104, R2, 0x46 ;  /* 0x0000004602687836 */ /* 0x000fe20000000000 */
[C---:B------:R-:W-:Y:S01]  /*bc10*/  LEA R96, P6, R103.reuse, R0, 0x1 ;  /* 0x0000000067607211 */ /* 0x040fe200078c08ff */
[----:B------:R-:W-:-:S02]  /*bc20*/  VIADD R102, R103, UR5 ;  /* 0x0000000567667c36 */ /* 0x000fc40008000000 */
[----:B------:R3:W-:Y:S01]  /*bc30*/  @P5 STG.E.U16 desc[UR22][R100.64], R97 ;  /* 0x0000006164005986 */ /* 0x0007e2000c101516 */
[----:B--2---:R-:W-:Y:S01]  /*bc40*/  ISETP.LT.AND P5, PT, R104, UR6, !P0 ;  /* 0x0000000668007c0c */ /* 0x004fe2000c7a1270 */
[----:B------:R-:W2:Y:S01]  /*bc50*/  LDCU UR6, c[0x0][0x39c] ;  /* 0x00007380ff0677ac */ /* 0x000ea20008000800 */
[----:B------:R-:W-:Y:S01]  /*bc60*/  VIADD R104, R2, 0x47 ;  /* 0x0000004702687836 */ /* 0x000fe20000000000 */
[----:B---3--:R-:W-:Y:S01]  /*bc70*/  LEA.HI.X.SX32 R97, R103, R3, 0x1, P6 ;  /* 0x0000000367617211 */ /* 0x008fe200030f0eff */
        /* <DEDUP_REMOVED lines=18> */
[----:B--2---:R-:W-:Y:S01]  /*bda0*/  ISETP.LT.AND P1, PT, R104, UR6, !P0 ;  /* 0x0000000668007c0c */ /* 0x004fe2000c721270 */
[----:B------:R-:W2:Y:S01]  /*bdb0*/  LDCU UR6, c[0x0][0x39c] ;  /* 0x00007380ff0677ac */ /* 0x000ea20008000800 */
[----:B------:R-:W-:Y:S01]  /*bdc0*/  VIADD R104, R2, 0x4a ;  /* 0x0000004a02687836 */ /* 0x000fe20000000000 */
[----:B---3--:R-:W-:Y:S01]  /*bdd0*/  LEA.HI.X.SX32 R97, R102, R3, 0x1, P6 ;  /* 0x0000000366617211 */ /* 0x008fe200030f0eff */
[----:B------:R-:W-:Y:S01]  /*bde0*/  VIADD R102, R103, UR5 ;  /* 0x0000000567667c36 */ /* 0x000fe20008000000 */
[----:B------:R-:W-:-:S02]  /*bdf0*/  PRMT R99, R211, 0x7632, R99 ;  /* 0x00007632d3637816 */ /* 0x000fc40000000063 */
[----:B------:R-:W-:-:S03]  /*be00*/  LEA R98, P6, R103, R0, 0x1 ;  /* 0x0000000067627211 */ /* 0x000fc600078c08ff */
[----:B------:R3:W-:Y:S01]  /*be10*/  @P4 STG.E.U16 desc[UR22][R96.64], R99 ;  /* 0x0000006360004986 */ /* 0x0007e2000c101516 */
[----:B0-----:R-:W-:Y:S01]  /*be20*/  ISETP.LT.AND P4, PT, R104, UR4, !P0 ;  /* 0x0000000468007c0c */ /* 0x001fe2000c781270 */
[----:B------:R-:W0:Y:S01]  /*be30*/  LDCU UR4, c[0x0][0x39c] ;  /* 0x00007380ff0477ac */ /* 0x000e220008000800 */
[----:B------:R-:W-:Y:S01]  /*be40*/  VIADD R104, R2, 0x4b ;  /* 0x0000004b02687836 */ /* 0x000fe20000000000 */
[-C--:B---3--:R-:W-:Y:S01]  /*be50*/  LEA.HI.X.SX32 R99, R103, R3.reuse, 0x1, P6 ;  /* 0x0000000367637211 */ /* 0x088fe200030f0eff */
[C---:B------:R-:W-:Y:S01]  /*be60*/  VIADD R103, R102.reuse, UR5 ;  /* 0x0000000566677c36 */ /* 0x040fe20008000000 */
[CC--:B------:R-:W-:Y:S02]  /*be70*/  LEA R100, P6, R102.reuse, R0.reuse, 0x1 ;  /* 0x0000000066647211 */ /* 0x0c0fe400078c08ff */
[----:B------:R-:W-:Y:S01]  /*be80*/  PRMT R97, R209, 0x7632, R97 ;  /* 0x00007632d1617816 */ /* 0x000fe20000000061 */
[----:B------:R-:W-:Y:S01]  /*be90*/  @P5 STG.E.U16 desc[UR22][R98.64], R209 ;  /* 0x000000d162005986 */ /* 0x000fe2000c101516 */
[-C--:B------:R-:W-:Y:S01]  /*bea0*/  LEA.HI.X.SX32 R101, R102, R3.reuse, 0x1, P6 ;  /* 0x0000000366657211 */ /* 0x080fe200030f0eff */
[C---:B------:R-:W-:Y:S01]  /*beb0*/  VIADD R102, R103.reuse, UR5 ;  /* 0x0000000567667c36 */ /* 0x040fe20008000000 */
[----:B--2---:R-:W-:Y:S01]  /*bec0*/  ISETP.LT.AND P5, PT, R104, UR6, !P0 ;  /* 0x0000000668007c0c */ /* 0x004fe2000c7a1270 */
        /* <DEDUP_REMOVED lines=18> */
[C---:B------:R-:W-:Y:S01]  /*bff0*/  VIADD R103, R102.reuse, UR5 ;  /* 0x0000000566677c36 */ /* 0x040fe20008000000 */
        /* <DEDUP_REMOVED lines=89> */
[C---:B------:R-:W-:Y:S01]  /*c590*/  VIADD R103, R102.reuse, UR5 ;  /* 0x0000000566677c36 */ /* 0x040fe20008000000 */
        /* <DEDUP_REMOVED lines=511> */
[----:B------:R-:W-:Y:S01]  /*e590*/  VIADD R104, R2, 0x9f ;  /* 0x0000009f02687836 */ /* 0x000fe20000000000 */
[----:B------:R-:W2:Y:S01]  /*e5a0*/  LDCU UR6, c[0x0][0x39c] ;  /* 0x00007380ff0677ac */ /* 0x000ea20008000800 */
[-C--:B---3--:R-:W-:Y:S01]  /*e5b0*/  LEA.HI.X.SX32 R99, R103, R3.reuse, 0x1, P6 ;  /* 0x0000000367637211 */ /* 0x088fe200030f0eff */
[C---:B------:R-:W-:Y:S01]  /*e5c0*/  VIADD R103, R102.reuse, UR5 ;  /* 0x0000000566677c36 */ /* 0x040fe20008000000 */
[CC--:B------:R-:W-:Y:S02]  /*e5d0*/  LEA R100, P6, R102.reuse, R0.reuse, 0x1 ;  /* 0x0000000066647211 */ /* 0x0c0fe400078c08ff */
[----:B------:R-:W-:Y:S01]  /*e5e0*/  PRMT R97, R225, 0x7632, R97 ;  /* 0x00007632e1617816 */ /* 0x000fe20000000061 */
[----:B------:R-:W-:Y:S01]  /*e5f0*/  @P4 STG.E.U16 desc[UR22][R98.64], R225 ;  /* 0x000000e162004986 */ /* 0x000fe2000c101516 */
[----:B------:R-:W-:Y:S01]  /*e600*/  LEA.HI.X.SX32 R101, R102, R3, 0x1, P6 ;  /* 0x0000000366657211 */ /* 0x000fe200030f0eff */
[C---:B------:R-:W-:Y:S01]  /*e610*/  VIADD R102, R103.reuse, UR5 ;  /* 0x0000000567667c36 */ /* 0x040fe20008000000 */
[----:B------:R-:W-:-:S02]  /*e620*/  LEA R96, P6, R103, R0, 0x1 ;  /* 0x0000000067607211 */ /* 0x000fc400078c08ff */
[----:B0-----:R-:W-:Y:S01]  /*e630*/  ISETP.LT.AND P4, PT, R104, UR4, !P0 ;  /* 0x0000000468007c0c */ /* 0x001fe2000c781270 */
[----:B------:R-:W0:Y:S01]  /*e640*/  LDCU UR4, c[0x0][0x39c] ;  /* 0x00007380ff0477ac */ /* 0x000e220008000800 */
[----:B------:R3:W-:Y:S01]  /*e650*/  @P5 STG.E.U16 desc[UR22][R100.64], R97 ;  /* 0x0000006164005986 */ /* 0x0007e2000c101516 */
[----:B------:R-:W-:-:S05]  /*e660*/  VIADD R104, R2, 0xa0 ;  /* 0x000000a002687836 */ /* 0x000fca0000000000 */
[----:B-1----:R-:W-:Y:S01]  /*e670*/  ISETP.LT.AND P5, PT, R104, UR7, !P0 ;  /* 0x0000000768007c0c */ /* 0x002fe2000c7a1270 */
[----:B------:R-:W-:Y:S01]  /*e680*/  VIADD R104, R2, 0xa1 ;  /* 0x000000a102687836 */ /* 0x000fe20000000000 */
[----:B------:R-:W1:Y:S01]  /*e690*/  LDCU UR7, c[0x0][0x39c] ;  /* 0x00007380ff0777ac */ /* 0x000e620008000800 */
[----:B---3--:R-:W-:Y:S01]  /*e6a0*/  LEA.HI.X.SX32 R97, R103, R3, 0x1, P6 ;  /* 0x0000000367617211 */ /* 0x008fe200030f0eff */
[C---:B------:R-:W-:Y:S01]  /*e6b0*/  VIADD R103, R102.reuse, UR5 ;  /* 0x0000000566677c36 */ /* 0x040fe20008000000 */
[----:B------:R-:W-:-:S03]  /*e6c0*/  LEA R98, P6, R102, R0, 0x1 ;  /* 0x0000000066627211 */ /* 0x000fc600078c08ff */
[----:B------:R3:W-:Y:S01]  /*e6d0*/  @P2 STG.E.U16 desc[UR22][R96.64], R223 ;  /* 0x000000df60002986 */ /* 0x0007e2000c101516 */
[-C--:B------:R-:W-:Y:S01]  /*e6e0*/  LEA.HI.X.SX32 R99, R102, R3.reuse, 0x1, P6 ;  /* 0x0000000366637211 */ /* 0x080fe200030f0eff */
[----:B------:R-:W-:Y:S01]  /*e6f0*/  VIADD R102, R2, 0xa2 ;  /* 0x000000a202667836 */ /* 0x000fe20000000000 */
[C---:B------:R-:W-:Y:S02]  /*e700*/  LEA R100, P6, R103.reuse, R0, 0x1 ;  /* 0x0000000067647211 */ /* 0x040fe400078c08ff */
[----:B--2---:R-:W-:Y:S01]  /*e710*/  ISETP.LT.AND P2, PT, R104, UR6, !P0 ;  /* 0x0000000668007c0c */ /* 0x004fe2000c741270 */
[----:B------:R-:W2:Y:S01]  /*e720*/  LDCU UR6, c[0x0][0x39c] ;  /* 0x00007380ff0677ac */ /* 0x000ea20008000800 */
[C---:B------:R-:W-:Y:S01]  /*e730*/  LEA.HI.X.SX32 R101, R103.reuse, R3, 0x1, P6 ;  /* 0x0000000367657211 */ /* 0x040fe200030f0eff */
[----:B------:R-:W-:Y:S02]  /*e740*/  VIADD R103, R103, UR5 ;  /* 0x0000000567677c36 */ /* 0x000fe40008000000 */
[----:B------:R-:W-:Y:S01]  /*e750*/  VIADD R104, R2, 0xa3 ;  /* 0x000000a302687836 */ /* 0x000fe20000000000 */
[----:B---3--:R-:W-:-:S05]  /*e760*/  PRMT R97, R223, 0x7632, R97 ;  /* 0x00007632df617816 */ /* 0x008fca0000000061 */
[----:B------:R3:W-:Y:S01]  /*e770*/  @P3 STG.E.U16 desc[UR22][R98.64], R97 ;  /* 0x0000006162003986 */ /* 0x0007e2000c101516 */
[----:B0-----:R-:W-:Y:S01]  /*e780*/  ISETP.LT.AND P3, PT, R102, UR4, !P0 ;  /* 0x0000000466007c0c */ /* 0x001fe2000c761270 */
[----:B------:R-:W0:Y:S01]  /*e790*/  LDCU UR4, c[0x0][0x39c] ;  /* 0x00007380ff0477ac */ /* 0x000e220008000800 */
[C---:B------:R-:W-:Y:S01]  /*e7a0*/  VIADD R102, R103.reuse, UR5 ;  /* 0x0000000567667c36 */ /* 0x040fe20008000000 */
[----:B------:R4:W-:Y:S01]  /*e7b0*/  @P1 STG.E.U16 desc[UR22][R100.64], R221 ;  /* 0x000000dd64001986 */ /* 0x0009e2000c101516 */
[----:B------:R-:W-:-:S04]  /*e7c0*/  LEA R96, P1, R103, R0, 0x1 ;  /* 0x0000000067607211 */ /* 0x000fc800078208ff */
[-C--:B---3--:R-:W-:Y:S01]  /*e7d0*/  LEA.HI.X.SX32 R97, R103, R3.reuse, 0x1, P1 ;  /* 0x0000000367617211 */ /* 0x088fe200008f0eff */
[----:B------:R-:W-:Y:S01]  /*e7e0*/  VIADD R103, R2, 0xa4 ;  /* 0x000000a402677836 */ /* 0x000fe20000000000 */
[----:B------:R-:W-:Y:S02]  /*e7f0*/  PRMT R99, R221, 0x7632, R99 ;  /* 0x00007632dd637816 */ /* 0x000fe40000000063 */
[----:B------:R-:W-:Y:S01]  /*e800*/  LEA R98, P6, R102, R0, 0x1 ;  /* 0x0000000066627211 */ /* 0x000fe200078c08ff */
[----:B----4-:R-:W-:Y:S01]  /*e810*/  VIADD R101, R2, 0xa5 ;  /* 0x000000a502657836 */ /* 0x010fe20000000000 */
[----:B--2---:R-:W-:Y:S01]  /*e820*/  ISETP.LT.AND P1, PT, R104, UR6, !P0 ;  /* 0x0000000668007c0c */ /* 0x004fe2000c721270 */
[----:B------:R2:W-:Y:S01]  /*e830*/  @P4 STG.E.U16 desc[UR22][R96.64], R99 ;  /* 0x0000006360004986 */ /* 0x0005e2000c101516 */
[----:B-1----:R-:W-:Y:S01]  /*e840*/  ISETP.LT.AND P4, PT, R103, UR7, !P0 ;  /* 0x0000000767007c0c */ /* 0x002fe2000c781270 */
[----:B------:R-:W1:Y:S01]  /*e850*/  LDCU UR6, c[0x0][0x39c] ;  /* 0x00007380ff0677ac */ /* 0x000e620008000800 */
[----:B------:R-:W-:Y:S01]  /*e860*/  VIADD R104, R2, 0xa7 ;  /* 0x000000a702687836 */ /* 0x000fe20000000000 */
[----:B------:R-:W3:Y:S01]  /*e870*/  LDCU UR7, c[0x0][0x39c] ;  /* 0x00007380ff0777ac */ /* 0x000ee20008000800 */
[C---:B--2---:R-:W-:Y:S01]  /*e880*/  LEA.HI.X.SX32 R99, R102.reuse, R3, 0x1, P6 ;  /* 0x0000000366637211 */ /* 0x044fe200030f0eff */
[----:B------:R-:W-:-:S04]  /*e890*/  VIADD R102, R102, UR5 ;  /* 0x0000000566667c36 */ /* 0x000fc80008000000 */
[C---:B------:R-:W-:Y:S01]  /*e8a0*/  VIADD R103, R102.reuse, UR5 ;  /* 0x0000000566677c36 */ /* 0x040fe20008000000 */
[CC--:B------:R-:W-:Y:S01]  /*e8b0*/  LEA R100, P6, R102.reuse, R0.reuse, 0x1 ;  /* 0x0000000066647211 */ /* 0x0c0fe200078c08ff */
[----:B------:R2:W-:Y:S01]  /*e8c0*/  @P5 STG.E.U16 desc[UR22][R98.64], R219 ;  /* 0x000000db62005986 */ /* 0x0005e2000c101516 */
[----:B0-----:R-:W-:Y:S01]  /*e8d0*/  ISETP.LT.AND P5, PT, R101, UR4, !P0 ;  /* 0x0000000465007c0c */ /* 0x001fe2000c7a1270 */
[----:B------:R-:W0:Y:S01]  /*e8e0*/  LDCU UR4, c[0x0][0x39c] ;  /* 0x00007380ff0477ac */ /* 0x000e220008000800 */
[----:B------:R-:W-:Y:S01]  /*e8f0*/  LEA.HI.X.SX32 R101, R102, R3, 0x1, P6 ;  /* 0x0000000366657211 */ /* 0x000fe200030f0eff */
[----:B------:R-:W-:Y:S01]  /*e900*/  VIADD R102, R2, 0xa6 ;  /* 0x000000a602667836 */ /* 0x000fe20000000000 */
[----:B------:R-:W-:-:S04]  /*e910*/  LEA R96, P6, R103, R0, 0x1 ;  /* 0x0000000067607211 */ /* 0x000fc800078c08ff */
[C---:B------:R-:W-:Y:S01]  /*e920*/  LEA.HI.X.SX32 R97, R103.reuse, R3, 0x1, P6 ;  /* 0x0000000367617211 */ /* 0x040fe200030f0eff */
[----:B------:R-:W-:Y:S01]  /*e930*/  VIADD R103, R103, UR5 ;  /* 0x0000000567677c36 */ /* 0x000fe20008000000 */
[----:B--2---:R-:W-:-:S05]  /*e940*/  PRMT R99, R219, 0x7632, R99 ;  /* 0x00007632db637816 */ /* 0x004fca0000000063 */
[----:B------:R2:W-:Y:S01]  /*e950*/  @P2 STG.E.U16 desc[UR22][R100.64], R99 ;  /* 0x0000006364002986 */ /* 0x0005e2000c101516 */
[----:B-1----:R-:W-:Y:S01]  /*e960*/  ISETP.LT.AND P2, PT, R102, UR6, !P0 ;  /* 0x0000000666007c0c */ /* 0x002fe2000c741270 */
[----:B------:R-:W1:Y:S01]  /*e970*/  LDCU UR6, c[0x0][0x39c] ;  /* 0x00007380ff0677ac */ /* 0x000e620008000800 */
[C---:B------:R-:W-:Y:S01]  /*e980*/  VIADD R102, R103.reuse, UR5 ;  /* 0x0000000567667c36 */ /* 0x040fe20008000000 */
[----:B------:R4:W-:Y:S01]  /*e990*/  @P3 STG.E.U16 desc[UR22][R96.64], R105 ;  /* 0x0000006960003986 */ /* 0x0009e2000c101516 */
[----:B------:R-:W-:-:S04]  /*e9a0*/  LEA R98, P3, R103, R0, 0x1 ;  /* 0x0000000067627211 */ /* 0x000fc800078608ff */
[-C--:B--2---:R-:W-:Y:S02]  /*e9b0*/  LEA.HI.X.SX32 R99, R103, R3.reuse, 0x1, P3 ;  /* 0x0000000367637211 */ /* 0x084fe400018f0eff */
[----:B------:R-:W-:Y:S02]  /*e9c0*/  LEA R100, P6, R102, R0, 0x1 ;  /* 0x0000000066647211 */ /* 0x000fe400078c08ff */
[----:B----4-:R-:W-:Y:S01]  /*e9d0*/  PRMT R97, R69, 0x7632, R97 ;  /* 0x0000763245617816 */ /* 0x010fe20000000061 */
[----:B------:R-:W-:Y:S01]  /*e9e0*/  VIADD R69, R2, 0xa8 ;  /* 0x000000a802457836 */ /* 0x000fe20000000000 */
[----:B------:R-:W-:Y:S02]  /*e9f0*/  LEA.HI.X.SX32 R101, R102, R3, 0x1, P6 ;  /* 0x0000000366657211 */ /* 0x000fe400030f0eff */
[----:B---3--:R-:W-:Y:S01]  /*ea00*/  ISETP.LT.AND P3, PT, R104, UR7, !P0 ;  /* 0x0000000768007c0c */ /* 0x008fe2000c761270 */
[----:B------:R2:W-:Y:S01]  /*ea10*/  @P1 STG.E.U16 desc[UR22][R98.64], R97 ;  /* 0x0000006162001986 */ /* 0x0005e2000c101516 */
[----:B0-----:R-:W-:Y:S01]  /*ea20*/  ISETP.LT.AND P1, PT, R69, UR4, !P0 ;  /* 0x0000000445007c0c */ /* 0x001fe2000c721270 */
[----:B------:R-:W-:Y:S01]  /*ea30*/  VIADD R69, R102, UR5 ;  /* 0x0000000566457c36 */ /* 0x000fe20008000000 */
[----:B------:R-:W0:Y:S01]  /*ea40*/  LDCU UR4, c[0x0][0x39c] ;  /* 0x00007380ff0477ac */ /* 0x000e220008000800 */
[----:B------:R-:W-:-:S03]  /*ea50*/  VIADD R102, R2, 0xa9 ;  /* 0x000000a902667836 */ /* 0x000fc60000000000 */
[C---:B------:R-:W-:Y:S01]  /*ea60*/  LEA R96, P6, R69.reuse, R0, 0x1 ;  /* 0x0000000045607211 */ /* 0x040fe200078c08ff */
[----:B------:R-:W3:Y:S01]  /*ea70*/  LDCU UR7, c[0x0][0x39c] ;  /* 0x00007380ff0777ac */ /* 0x000ee20008000800 */
[----:B--2---:R-:W-:Y:S02]  /*ea80*/  PRMT R99, R68, 0x7610, R99 ;  /* 0x0000761044637816 */ /* 0x004fe40000000063 */
[C---:B------:R-:W-:Y:S01]  /*ea90*/  LEA.HI.X.SX32 R97, R69.reuse, R3, 0x1, P6 ;  /* 0x0000000345617211 */ /* 0x040fe200030f0eff */
[----:B------:R-:W-:Y:S02]  /*eaa0*/  VIADD R69, R69, UR5 ;  /* 0x0000000545457c36 */ /* 0x000fe40008000000 */
[----:B------:R2:W-:Y:S01]  /*eab0*/  @P4 STG.E.U16 desc[UR22][R100.64], R99 ;  /* 0x0000006364004986 */ /* 0x0005e2000c101516 */
[----:B-1----:R-:W-:Y:S01]  /*eac0*/  ISETP.LT.AND P4, PT, R102, UR6, !P0 ;  /* 0x0000000666007c0c */ /* 0x002fe2000c781270 */
[----:B------:R-:W1:Y:S01]  /*ead0*/  LDCU UR6, c[0x0][0x39c] ;  /* 0x00007380ff0677ac */ /* 0x000e620008000800 */
[----:B------:R-:W-:Y:S01]  /*eae0*/  VIADD R98, R69, UR5 ;  /* 0x0000000545627c36 */ /* 0x000fe20008000000 */
[----:B--2---:R-:W-:-:S05]  /*eaf0*/  PRMT R101, R68, 0x7632, R101 ;  /* 0x0000763244657816 */ /* 0x004fca0000000065 */
[----:B------:R2:W-:Y:S01]  /*eb00*/  @P5 STG.E.U16 desc[UR22][R96.64], R101 ;  /* 0x0000006560005986 */ /* 0x0005e2000c101516 */
[----:B------:R-:W-:-:S04]  /*eb10*/  LEA R68, P5, R69, R0, 0x1 ;  /* 0x0000000045447211 */ /* 0x000fc800078a08ff */
[----:B------:R-:W-:Y:S02]  /*eb20*/  LEA.HI.X.SX32 R69, R69, R3, 0x1, P5 ;  /* 0x0000000345457211 */ /* 0x000fe400028f0eff */
[----:B--2---:R-:W-:Y:S01]  /*eb30*/  F2FP.F16.F32.PACK_AB R97, R71, R70 ;  /* 0x000000464761723e */ /* 0x004fe200000000ff */
[C---:B------:R-:W-:Y:S02]  /*eb40*/  VIADD R70, R2.reuse, 0xaa ;  /* 0x000000aa02467836 */ /* 0x040fe40000000000 */
[----:B------:R-:W-:Y:S01]  /*eb50*/  VIADD R96, R2, 0xab ;  /* 0x000000ab02607836 */ /* 0x000fe20000000000 */
[----:B------:R-:W-:Y:S01]  /*eb60*/  PRMT R99, R97, 0x7632, R99 ;  /* 0x0000763261637816 */ /* 0x000fe20000000063 */
[----:B------:R2:W-:Y:S01]  /*eb70*/  @P2 STG.E.U16 desc[UR22][R68.64], R97 ;  /* 0x0000006144002986 */ /* 0x0005e2000c101516 */
[----:B0-----:R-:W-:Y:S01]  /*eb80*/  ISETP.LT.AND P6, PT, R70, UR4, !P0 ;  /* 0x0000000446007c0c */ /* 0x001fe2000c7c1270 */
[----:B------:R-:W0:Y:S01]  /*eb90*/  LDCU UR4, c[0x0][0x39c] ;  /* 0x00007380ff0477ac */ /* 0x000e220008000800 */
[----:B------:R-:W-:-:S02]  /*eba0*/  LEA R70, P5, R98, R0, 0x1 ;  /* 0x0000000062467211 */ /* 0x000fc400078a08ff */
[----:B-1----:R-:W-:Y:S01]  /*ebb0*/  ISETP.LT.AND P2, PT, R96, UR6, !P0 ;  /* 0x0000000660007c0c */ /* 0x002fe2000c741270 */
[----:B------:R-:W1:Y:S01]  /*ebc0*/  LDCU UR6, c[0x0][0x39c] ;  /* 0x00007380ff0677ac */ /* 0x000e620008000800 */
[C---:B------:R-:W-:Y:S01]  /*ebd0*/  LEA.HI.X.SX32 R71, R98.reuse, R3, 0x1, P5 ;  /* 0x0000000362477211 */ /* 0x040fe200028f0eff */
[----:B------:R-:W-:-:S04]  /*ebe0*/  VIADD R98, R98, UR5 ;  /* 0x0000000562627c36 */ /* 0x000fc80008000000 */
[----:B------:R4:W-:Y:S01]  /*ebf0*/  @P3 STG.E.U16 desc[UR22][R70.64], R99 ;  /* 0x0000006346003986 */ /* 0x0009e2000c101516 */
[-C--:B------:R-:W-:Y:S01]  /*ec00*/  LEA R96, P3, R98, R0.reuse, 0x1 ;  /* 0x0000000062607211 */ /* 0x080fe200078608ff */
[----:B--2---:R-:W-:Y:S02]  /*ec10*/  VIADD R68, R2, 0xac ;  /* 0x000000ac02447836 */ /* 0x004fe40000000000 */
[C---:B------:R-:W-:Y:S01]  /*ec20*/  VIADD R72, R98.reuse, UR5 ;  /* 0x0000000562487c36 */ /* 0x040fe20008000000 */
[-C--:B------:R-:W-:Y:S01]  /*ec30*/  LEA.HI.X.SX32 R97, R98, R3.reuse, 0x1, P3 ;  /* 0x0000000362617211 */ /* 0x080fe200018f0eff */
[----:B------:R-:W-:Y:S01]  /*ec40*/  VIADD R69, R2, 0xad ;  /* 0x000000ad02457836 */ /* 0x000fe20000000000 */
[----:B0-----:R-:W-:Y:S01]  /*ec50*/  ISETP.LT.AND P3, PT, R68, UR4, !P0 ;  /* 0x0000000444007c0c */ /* 0x001fe2000c761270 */
[----:B------:R-:W0:Y:S01]  /*ec60*/  LDCU UR4, c[0x0][0x39c] ;  /* 0x00007380ff0477ac */ /* 0x000e220008000800 */
[----:B------:R-:W-:Y:S01]  /*ec70*/  LEA R68, P5, R72, R0, 0x1 ;  /* 0x0000000048447211 */ /* 0x000fe200078a08ff */
[----:B------:R2:W-:Y:S01]  /*ec80*/  @P1 STG.E.U16 desc[UR22][R96.64], R73 ;  /* 0x0000004960001986 */ /* 0x0005e2000c101516 */
[----:B---3--:R-:W-:Y:S01]  /*ec90*/  ISETP.LT.AND P1, PT, R69, UR7, !P0 ;  /* 0x0000000745007c0c */ /* 0x008fe2000c721270 */
[----:B----4-:R-:W-:Y:S01]  /*eca0*/  VIADD R70, R2, 0xae ;  /* 0x000000ae02467836 */ /* 0x010fe20000000000 */
[C---:B------:R-:W-:Y:S01]  /*ecb0*/  LEA.HI.X.SX32 R69, R72.reuse, R3, 0x1, P5 ;  /* 0x0000000348457211 */ /* 0x040fe200028f0eff */
[----:B------:R-:W-:Y:S01]  /*ecc0*/  VIADD R72, R72, UR5 ;  /* 0x0000000548487c36 */ /* 0x000fe20008000000 */
[----:B------:R-:W-:Y:S01]  /*ecd0*/  PRMT R71, R73, 0x7632, R71 ;  /* 0x0000763249477816 */ /* 0x000fe20000000047 */
[----:B------:R-:W3:Y:S01]  /*ece0*/  LDCU UR7, c[0x0][0x39c] ;  /* 0x00007380ff0777ac */ /* 0x000ee20008000800 */
[----:B-1----:R-:W-:-:S03]  /*ecf0*/  ISETP.LT.AND P5, PT, R70, UR6, !P0 ;  /* 0x0000000646007c0c */ /* 0x002fc6000c7a1270 */
[----:B------:R1:W-:Y:S01]  /*ed00*/  @P4 STG.E.U16 desc[UR22][R68.64], R71 ;  /* 0x0000004744004986 */ /* 0x0003e2000c101516 */
[CC--:B------:R-:W-:Y:S01]  /*ed10*/  LEA R70, P4, R72.reuse, R0.reuse, 0x1 ;  /* 0x0000000048467211 */ /* 0x0c0fe200078808ff */
[----:B--2---:R-:W-:Y:S01]  /*ed20*/  VIADD R96, R72, UR5 ;  /* 0x0000000548607c36 */ /* 0x004fe20008000000 */
[----:B------:R-:W2:Y:S01]  /*ed30*/  LDCU UR6, c[0x0][0x39c] ;  /* 0x00007380ff0677ac */ /* 0x000ea20008000800 */
[----:B------:R-:W-:Y:S02]  /*ed40*/  PRMT R97, R74, 0x7632, R97 ;  /* 0x000076324a617816 */ /* 0x000fe40000000061 */
[----:B-1----:R-:W-:Y:S02]  /*ed50*/  LEA.HI.X.SX32 R71, R72, R3, 0x1, P4 ;  /* 0x0000000348477211 */ /* 0x002fe400020f0eff */
[----:B------:R-:W-:Y:S02]  /*ed60*/  LEA R72, P4, R96, R0, 0x1 ;  /* 0x0000000060487211 */ /* 0x000fe400078808ff */
[----:B------:R-:W-:-:S02]  /*ed70*/  PRMT R69, R74, 0x7610, R69 ;  /* 0x000076104a457816 */ /* 0x000fc40000000045 */
[C---:B------:R-:W-:Y:S01]  /*ed80*/  LEA.HI.X.SX32 R73, R96.reuse, R3, 0x1, P4 ;  /* 0x0000000360497211 */ /* 0x040fe200020f0eff */
[----:B------:R-:W-:Y:S01]  /*ed90*/  VIADD R96, R96, UR5 ;  /* 0x0000000560607c36 */ /* 0x000fe20008000000 */
[----:B0-----:R-:W-:Y:S01]  /*eda0*/  ISETP.LT.AND P4, PT, R75, UR4, !P0 ;  /* 0x000000044b007c0c */ /* 0x001fe2000c781270 */
[----:B------:R0:W-:Y:S01]  /*edb0*/  @P6 STG.E.U16 desc[UR22][R70.64], R69 ;  /* 0x0000004546006986 */ /* 0x0001e2000c101516 */
[----:B------:R-:W1:Y:S01]  /*edc0*/  LDCU UR4, c[0x0][0x39c] ;  /* 0x00007380ff0477ac */ /* 0x000e620008000800 */
[C---:B------:R-:W-:Y:S02]  /*edd0*/  VIADD R74, R96.reuse, UR5 ;  /* 0x00000005604a7c36 */ /* 0x040fe40008000000 */
[----:B------:R4:W-:Y:S01]  /*ede0*/  @P2 STG.E.U16 desc[UR22][R72.64], R97 ;  /* 0x0000006148002986 */ /* 0x0009e2000c101516 */
[----:B------:R-:W-:Y:S01]  /*edf0*/  LEA R68, P2, R96, R0, 0x1 ;  /* 0x0000000060447211 */ /* 0x000fe200078408ff */
[----:B------:R-:W-:-:S03]  /*ee00*/  VIADD R75, R2, 0xb0 ;  /* 0x000000b0024b7836 */ /* 0x000fc60000000000 */
[-C--:B0-----:R-:W-:Y:S01]  /*ee10*/  LEA.HI.X.SX32 R69, R96, R3.reuse, 0x1, P2 ;  /* 0x0000000360457211 */ /* 0x081fe200010f0eff */
[----:B------:R-:W-:Y:S01]  /*ee20*/  VIADD R71, R2, 0xb1 ;  /* 0x000000b102477836 */ /* 0x000fe20000000000 */
[-C--:B------:R-:W-:Y:S02]  /*ee30*/  LEA R70, P6, R74, R0.reuse, 0x1 ;  /* 0x000000004a467211 */ /* 0x080fe400078c08ff */
[----:B--2---:R-:W-:Y:S01]  /*ee40*/  ISETP.LT.AND P2, PT, R75, UR6, !P0 ;  /* 0x000000064b007c0c */ /* 0x004fe2000c741270 */
[----:B------:R0:W-:Y:S01]  /*ee50*/  @P3 STG.E.U16 desc[UR22][R68.64], R76 ;  /* 0x0000004c44003986 */ /* 0x0001e2000c101516 */
[----:B------:R-:W2:Y:S01]  /*ee60*/  LDCU UR6, c[0x0][0x39c] ;  /* 0x00007380ff0677ac */ /* 0x000ea20008000800 */
[----:B---3--:R-:W-:Y:S01]  /*ee70*/  ISETP.LT.AND P3, PT, R71, UR7, !P0 ;  /* 0x0000000747007c0c */ /* 0x008fe2000c761270 */
[----:B----4-:R-:W-:Y:S01]  /*ee80*/  VIADD R73, R2, 0xb2 ;  /* 0x000000b202497836 */ /* 0x010fe20000000000 */
[C---:B------:R-:W-:Y:S01]  /*ee90*/  LEA.HI.X.SX32 R71, R74.reuse, R3, 0x1, P6 ;  /* 0x000000034a477211 */ /* 0x040fe200030f0eff */
[----:B------:R-:W-:Y:S01]  /*eea0*/  VIADD R74, R74, UR5 ;  /* 0x000000054a4a7c36 */ /* 0x000fe20008000000 */
[----:B------:R-:W3:Y:S03]  /*eeb0*/  LDCU UR7, c[0x0][0x39c] ;  /* 0x00007380ff0777ac */ /* 0x000ee60008000800 */
[C---:B------:R-:W-:Y:S01]  /*eec0*/  VIADD R75, R74.reuse, UR5 ;  /* 0x000000054a4b7c36 */ /* 0x040fe20008000000 */
[----:B------:R-:W-:-:S02]  /*eed0*/  LEA R72, P6, R74, R0, 0x1 ;  /* 0x000000004a487211 */ /* 0x000fc400078c08ff */
[----:B0-----:R-:W-:Y:S01]  /*eee0*/  PRMT R69, R76, 0x7632, R69 ;  /* 0x000076324c457816 */ /* 0x001fe20000000045 */
[----:B------:R-:W-:-:S04]  /*eef0*/  VIADD R76, R2, 0xb4 ;  /* 0x000000b4024c7836 */ /* 0x000fc80000000000 */
[----:B------:R0:W-:Y:S01]  /*ef00*/  @P1 STG.E.U16 desc[UR22][R70.64], R69 ;  /* 0x0000004546001986 */ /* 0x0001e2000c101516 */
[----:B-1----:R-:W-:Y:S01]  /*ef10*/  ISETP.LT.AND P1, PT, R73, UR4, !P0 ;  /* 0x0000000449007c0c */ /* 0x002fe2000c721270 */
[----:B------:R-:W1:Y:S01]  /*ef20*/  LDCU UR4, c[0x0][0x39c] ;  /* 0x00007380ff0477ac */ /* 0x000e620008000800 */
[----:B------:R-:W-:Y:S01]  /*ef30*/  LEA.HI.X.SX32 R73, R74, R3, 0x1, P6 ;  /* 0x000000034a497211 */ /* 0x000fe200030f0eff */
[----:B------:R-:W-:Y:S01]  /*ef40*/  VIADD R74, R2, 0xb3 ;  /* 0x000000b3024a7836 */ /* 0x000fe20000000000 */
[----:B------:R-:W-:-:S03]  /*ef50*/  LEA R68, P6, R75, R0, 0x1 ;  /* 0x000000004b447211 */ /* 0x000fc600078c08ff */
[----:B------:R-:W-:Y:S01]  /*ef60*/  @P5 STG.E.U16 desc[UR22][R72.64], R78 ;  /* 0x0000004e48005986 */ /* 0x000fe2000c101516 */
[----:B--2---:R-:W-:Y:S01]  /*ef70*/  ISETP.LT.AND P5, PT, R74, UR6, !P0 ;  /* 0x000000064a007c0c */ /* 0x004fe2000c7a1270 */
[----:B------:R-:W2:Y:S01]  /*ef80*/  LDCU UR6, c[0x0][0x39c] ;  /* 0x00007380ff0677ac */ /* 0x000ea20008000800 */
[C---:B0-----:R-:W-:Y:S01]  /*ef90*/  LEA.HI.X.SX32 R69, R75.reuse, R3, 0x1, P6 ;  /* 0x000000034b457211 */ /* 0x041fe200030f0eff */
[----:B------:R-:W-:Y:S01]  /*efa0*/  VIADD R75, R75, UR5 ;  /* 0x000000054b4b7c36 */ /* 0x000fe20008000000 */
[----:B------:R-:W-:-:S03]  /*efb0*/  PRMT R71, R78, 0x7632, R71 ;  /* 0x000076324e477816 */ /* 0x000fc60000000047 */
[C---:B------:R-:W-:Y:S02]  /*efc0*/  VIADD R74, R75.reuse, UR5 ;  /* 0x000000054b4a7c36 */ /* 0x040fe40008000000 */
[----:B------:R0:W-:Y:S01]  /*efd0*/  @P4 STG.E.U16 desc[UR22][R68.64], R71 ;  /* 0x0000004744004986 */ /* 0x0001e2000c101516 */
[CC--:B------:R-:W-:Y:S02]  /*efe0*/  LEA R70, P4, R75.reuse, R0.reuse, 0x1 ;  /* 0x000000004b467211 */ /* 0x0c0fe400078808ff */
[----:B-1----:R-:W-:Y:S01]  /*eff0*/  ISETP.LT.AND P6, PT, R76, UR4, !P0 ;  /* 0x000000044c007c0c */ /* 0x002fe2000c7c1270 */
[----:B------:R-:W1:Y:S01]  /*f000*/  LDCU UR4, c[0x0][0x39c] ;  /* 0x00007380ff0477ac */ /* 0x000e620008000800 */
[C---:B------:R-:W-:Y:S01]  /*f010*/  VIADD R76, R2.reuse, 0xba ;  /* 0x000000ba024c7836 */ /* 0x040fe20000000000 */
[----:B0-----:R-:W-:Y:S01]  /*f020*/  LEA.HI.X.SX32 R71, R75, R3, 0x1, P4 ;  /* 0x000000034b477211 */ /* 0x001fe200020f0eff */
[----:B------:R-:W-:Y:S01]  /*f030*/  VIADD R68, R2, 0xb5 ;  /* 0x000000b502447836 */ /* 0x000fe20000000000 */
[----:B------:R-:W-:-:S02]  /*f040*/  LEA R72, P4, R74, R0, 0x1 ;  /* 0x000000004a487211 */ /* 0x000fc400078808ff */
[----:B------:R-:W-:Y:S01]  /*f050*/  PRMT R69, R80, 0x7632, R69 ;  /* 0x0000763250457816 */ /* 0x000fe20000000045 */
[----:B------:R0:W-:Y:S01]  /*f060*/  @P2 STG.E.U16 desc[UR22][R70.64], R80 ;  /* 0x0000005046002986 */ /* 0x0001e2000c101516 */
[C---:B------:R-:W-:Y:S01]  /*f070*/  LEA.HI.X.SX32 R73, R74.reuse, R3, 0x1, P4 ;  /* 0x000000034a497211 */ /* 0x040fe200020f0eff */
[----:B------:R-:W-:Y:S01]  /*f080*/  VIADD R74, R74, UR5 ;  /* 0x000000054a4a7c36 */ /* 0x000fe20008000000 */
[----:B--2---:R-:W-:Y:S01]  /*f090*/  ISETP.LT.AND P2, PT, R68, UR6, !P0 ;  /* 0x0000000644007c0c */ /* 0x004fe2000c741270 */
[----:B------:R-:W2:Y:S02]  /*f0a0*/  LDCU UR6, c[0x0][0x39c] ;  /* 0x00007380ff0677ac */ /* 0x000ea40008000800 */
[----:B------:R4:W-:Y:S01]  /*f0b0*/  @P3 STG.E.U16 desc[UR22][R72.64], R69 ;  /* 0x0000004548003986 */ /* 0x0009e2000c101516 */
[C---:B------:R-:W-:Y:S01]  /*f0c0*/  LEA R68, P3, R74.reuse, R0, 0x1 ;  /* 0x000000004a447211 */ /* 0x040fe200078608ff */
[----:B------:R-:W-:Y:S02]  /*f0d0*/  VIADD R75, R74, UR5 ;  /* 0x000000054a4b7c36 */ /* 0x000fe40008000000 */
[----:B0-----:R-:W-:-:S02]  /*f0e0*/  VIADD R70, R2, 0xb6 ;  /* 0x000000b602467836 */ /* 0x001fc40000000000 */
[----:B------:R-:W-:Y:S01]  /*f0f0*/  VIADD R71, R2, 0xb7 ;  /* 0x000000b702477836 */ /* 0x000fe20000000000 */
[-C--:B----4-:R-:W-:Y:S01]  /*f100*/  LEA.HI.X.SX32 R69, R74, R3.reuse, 0x1, P3 ;  /* 0x000000034a457211 */ /* 0x090fe200018f0eff */
[----:B------:R-:W-:Y:S01]  /*f110*/  VIADD R72, R2, 0xb8 ;  /* 0x000000b802487836 */ /* 0x000fe20000000000 */
[----:B-1----:R-:W-:Y:S01]  /*f120*/  ISETP.LT.AND P3, PT, R70, UR4, !P0 ;  /* 0x0000000446007c0c */ /* 0x002fe2000c761270 */
[----:B------:R-:W0:Y:S01]  /*f130*/  LDCU UR4, c[0x0][0x39c] ;  /* 0x00007380ff0477ac */ /* 0x000e220008000800 */
[----:B------:R-:W-:Y:S01]  /*f140*/  LEA R70, P4, R75, R0, 0x1 ;  /* 0x000000004b467211 */ /* 0x000fe200078808ff */
[----:B------:R1:W-:Y:S01]  /*f150*/  @P1 STG.E.U16 desc[UR22][R68.64], R82 ;  /* 0x0000005244001986 */ /* 0x0003e2000c101516 */
[----:B---3--:R-:W-:Y:S01]  /*f160*/  ISETP.LT.AND P1, PT, R71, UR7, !P0 ;  /* 0x0000000747007c0c */ /* 0x008fe2000c721270 */
[----:B------:R-:W3:Y:S01]  /*f170*/  LDCU UR7, c[0x0][0x39c] ;  /* 0x00007380ff0777ac */ /* 0x000ee20008000800 */
[C---:B------:R-:W-:Y:S01]  /*f180*/  LEA.HI.X.SX32 R71, R75.reuse, R3, 0x1, P4 ;  /* 0x000000034b477211 */ /* 0x040fe200020f0eff */
[----:B------:R-:W-:Y:S01]  /*f190*/  VIADD R75, R75, UR5 ;  /* 0x000000054b4b7c36 */ /* 0x000fe20008000000 */
[----:B--2---:R-:W-:Y:S01]  /*f1a0*/  ISETP.LT.AND P4, PT, R72, UR6, !P0 ;  /* 0x0000000648007c0c */ /* 0x004fe2000c781270 */
[----:B------:R-:W2:Y:S02]  /*f1b0*/  LDCU UR6, c[0x0][0x39c] ;  /* 0x00007380ff0677ac */ /* 0x000ea40008000800 */
[----:B------:R-:W-:Y:S01]  /*f1c0*/  VIADD R74, R75, UR5 ;  /* 0x000000054b4a7c36 */ /* 0x000fe20008000000 */
[----:B-1----:R-:W-:-:S05]  /*f1d0*/  PRMT R69, R82, 0x7632, R69 ;  /* 0x0000763252457816 */ /* 0x002fca0000000045 */
[----:B------:R1:W-:Y:S01]  /*f1e0*/  @P5 STG.E.U16 desc[UR22][R70.64], R69 ;  /* 0x0000004546005986 */ /* 0x0003e2000c101516 */
[----:B------:R-:W-:-:S04]  /*f1f0*/  LEA R72, P5, R75, R0, 0x1 ;  /* 0x000000004b487211 */ /* 0x000fc800078a08ff */
[----:B------:R-:W-:Y:S01]  /*f200*/  LEA.HI.X.SX32 R73, R75, R3, 0x1, P5 ;  /* 0x000000034b497211 */ /* 0x000fe200028f0eff */
[----:B------:R-:W-:Y:S01]  /*f210*/  VIADD R75, R2, 0xb9 ;  /* 0x000000b9024b7836 */ /* 0x000fe20000000000 */
[----:B------:R-:W-:-:S03]  /*f220*/  LEA R68, P5, R74, R0, 0x1 ;  /* 0x000000004a447211 */ /* 0x000fc600078a08ff */
[----:B------:R4:W-:Y:S01]  /*f230*/  @P6 STG.E.U16 desc[UR22][R72.64], R84 ;  /* 0x0000005448006986 */ /* 0x0009e2000c101516 */
[----:B-1----:R-:W-:Y:S02]  /*f240*/  PRMT R71, R84, 0x7632, R71 ;  /* 0x0000763254477816 */ /* 0x002fe40000000047 */
[C---:B------:R-:W-:Y:S01]  /*f250*/  LEA.HI.X.SX32 R69, R74.reuse, R3, 0x1, P5 ;  /* 0x000000034a457211 */ /* 0x040fe200028f0eff */
[----:B------:R-:W-:Y:S01]  /*f260*/  VIADD R74, R74, UR5 ;  /* 0x000000054a4a7c36 */ /* 0x000fe20008000000 */
[----:B0-----:R-:W-:Y:S01]  /*f270*/  ISETP.LT.AND P5, PT, R75, UR4, !P0 ;  /* 0x000000044b007c0c */ /* 0x001fe2000c7a1270 */
[----:B------:R-:W0:Y:S02]  /*f280*/  LDCU UR4, c[0x0][0x39c] ;  /* 0x00007380ff0477ac */ /* 0x000e240008000800 */
[----:B------:R1:W-:Y:S01]  /*f290*/  @P2 STG.E.U16 desc[UR22][R68.64], R71 ;  /* 0x0000004744002986 */ /* 0x0003e2000c101516 */
[C---:B------:R-:W-:Y:S01]  /*f2a0*/  LEA R70, P2, R74.reuse, R0, 0x1 ;  /* 0x000000004a467211 */ /* 0x040fe200078408ff */
[----:B------:R-:W-:-:S02]  /*f2b0*/  VIADD R75, R74, UR5 ;  /* 0x000000054a4b7c36 */ /* 0x000fc40008000000 */
[----:B----4-:R-:W-:-:S03]  /*f2c0*/  VIADD R73, R2, 0xbb ;  /* 0x000000bb02497836 */ /* 0x010fc60000000000 */
[----:B------:R-:W-:Y:S02]  /*f2d0*/  LEA R72, P6, R75, R0, 0x1 ;  /* 0x000000004b487211 */ /* 0x000fe400078c08ff */
[-C--:B-1----:R-:W-:Y:S01]  /*f2e0*/  LEA.HI.X.SX32 R71, R74, R3.reuse, 0x1, P2 ;  /* 0x000000034a477211 */ /* 0x082fe200010f0eff */
[----:B------:R-:W-:Y:S01]  /*f2f0*/  VIADD R69, R2, 0xbc ;  /* 0x000000bc02457836 */ /* 0x000fe20000000000 */
[----:B--2---:R-:W-:Y:S01]  /*f300*/  ISETP.LT.AND P2, PT, R76, UR6, !P0 ;  /* 0x000000064c007c0c */ /* 0x004fe2000c741270 */
[----:B------:R-:W1:Y:S01]  /*f310*/  LDCU UR6, c[0x0][0x39c] ;  /* 0x00007380ff0677ac */ /* 0x000e620008000800 */
[----:B------:R-:W-:Y:S01]  /*f320*/  VIADD R76, R2, 0xbe ;  /* 0x000000be024c7836 */ /* 0x000fe20000000000 */
[----:B------:R2:W-:Y:S01]  /*f330*/  @P3 STG.E.U16 desc[UR22][R70.64], R86 ;  /* 0x0000005646003986 */ /* 0x0005e2000c101516 */
[----:B---3--:R-:W-:Y:S01]  /*f340*/  ISETP.LT.AND P3, PT, R73, UR7, !P0 ;  /* 0x0000000749007c0c */ /* 0x008fe2000c761270 */
[----:B------:R-:W3:Y:S01]  /*f350*/  LDCU UR7, c[0x0][0x39c] ;  /* 0x00007380ff0777ac */ /* 0x000ee20008000800 */
[C---:B------:R-:W-:Y:S01]  /*f360*/  LEA.HI.X.SX32 R73, R75.reuse, R3, 0x1, P6 ;  /* 0x000000034b497211 */ /* 0x040fe200030f0eff */
[----:B------:R-:W-:-:S04]  /*f370*/  VIADD R75, R75, UR5 ;  /* 0x000000054b4b7c36 */ /* 0x000fc80008000000 */
[C---:B------:R-:W-:Y:S01]  /*f380*/  VIADD R74, R75.reuse, UR5 ;  /* 0x000000054b4a7c36 */ /* 0x040fe20008000000 */
[----:B------:R-:W-:Y:S02]  /*f390*/  LEA R68, P6, R75, R0, 0x1 ;  /* 0x000000004b447211 */ /* 0x000fe400078c08ff */
[----:B--2---:R-:W-:-:S05]  /*f3a0*/  PRMT R71, R86, 0x7632, R71 ;  /* 0x0000763256477816 */ /* 0x004fca0000000047 */
[----:B------:R2:W-:Y:S01]  /*f3b0*/  @P1 STG.E.U16 desc[UR22][R72.64], R71 ;  /* 0x0000004748001986 */ /* 0x0005e2000c101516 */
[----:B0-----:R-:W-:Y:S01]  /*f3c0*/  ISETP.LT.AND P1, PT, R69, UR4, !P0 ;  /* 0x0000000445007c0c */ /* 0x001fe2000c721270 */
[----:B------:R-:W0:Y:S01]  /*f3d0*/  LDCU UR4, c[0x0][0x39c] ;  /* 0x00007380ff0477ac */ /* 0x000e220008000800 */
[----:B------:R-:W-:Y:S01]  /*f3e0*/  LEA.HI.X.SX32 R69, R75, R3, 0x1, P6 ;  /* 0x000000034b457211 */ /* 0x000fe200030f0eff */
[----:B------:R-:W-:Y:S01]  /*f3f0*/  VIADD R75, R2, 0xbd ;  /* 0x000000bd024b7836 */ /* 0x000fe20000000000 */
[----:B------:R-:W-:-:S03]  /*f400*/  LEA R70, P6, R74, R0, 0x1 ;  /* 0x000000004a467211 */ /* 0x000fc600078c08ff */
[----:B------:R4:W-:Y:S01]  /*f410*/  @P4 STG.E.U16 desc[UR22][R68.64], R88 ;  /* 0x0000005844004986 */ /* 0x0009e2000c101516 */
[----:B-1----:R-:W-:Y:S01]  /*f420*/  ISETP.LT.AND P4, PT, R75, UR6, !P0 ;  /* 0x000000064b007c0c */ /* 0x002fe2000c781270 */
[----:B------:R-:W1:Y:S01]  /*f430*/  LDCU UR6, c[0x0][0x39c] ;  /* 0x00007380ff0677ac */ /* 0x000e620008000800 */
[C---:B--2---:R-:W-:Y:S01]  /*f440*/  LEA.HI.X.SX32 R71, R74.reuse, R3, 0x1, P6 ;  /* 0x000000034a477211 */ /* 0x044fe200030f0eff */
[----:B------:R-:W-:-:S04]  /*f450*/  VIADD R74, R74, UR5 ;  /* 0x000000054a4a7c36 */ /* 0x000fc80008000000 */
[----:B------:R-:W-:Y:S01]  /*f460*/  VIADD R75, R74, UR5 ;  /* 0x000000054a4b7c36 */ /* 0x000fe20008000000 */
[----:B----4-:R-:W-:Y:S02]  /*f470*/  PRMT R69, R88, 0x7632, R69 ;  /* 0x0000763258457816 */ /* 0x010fe40000000045 */
[----:B0-----:R-:W-:Y:S01]  /*f480*/  ISETP.LT.AND P6, PT, R76, UR4, !P0 ;  /* 0x000000044c007c0c */ /* 0x001fe2000c7c1270 */
[----:B------:R-:W0:Y:S01]  /*f490*/  LDCU UR4, c[0x0][0x39c] ;  /* 0x00007380ff0477ac */ /* 0x000e220008000800 */
[----:B------:R-:W-:Y:S01]  /*f4a0*/  PRMT R76, R94, 0x7632, R76 ;  /* 0x000076325e4c7816 */ /* 0x000fe2000000004c */
[----:B------:R2:W-:Y:S01]  /*f4b0*/  @P5 STG.E.U16 desc[UR22][R70.64], R69 ;  /* 0x0000004546005986 */ /* 0x0005e2000c101516 */
[----:B------:R-:W-:-:S04]  /*f4c0*/  LEA R72, P5, R74, R0, 0x1 ;  /* 0x000000004a487211 */ /* 0x000fc800078a08ff */
[----:B------:R-:W-:Y:S02]  /*f4d0*/  LEA.HI.X.SX32 R73, R74, R3, 0x1, P5 ;  /* 0x000000034a497211 */ /* 0x000fe400028f0eff */
[----:B------:R-:W-:-:S03]  /*f4e0*/  LEA R68, P5, R75, R0, 0x1 ;  /* 0x000000004b447211 */ /* 0x000fc600078a08ff */
[----:B------:R4:W-:Y:S01]  /*f4f0*/  @P2 STG.E.U16 desc[UR22][R72.64], R90 ;  /* 0x0000005a48002986 */ /* 0x0009e2000c101516 */
[----:B--2---:R-:W-:Y:S01]  /*f500*/  VIADD R70, R2, 0xbf ;  /* 0x000000bf02467836 */ /* 0x004fe20000000000 */
[C---:B------:R-:W-:Y:S01]  /*f510*/  LEA.HI.X.SX32 R69, R75.reuse, R3, 0x1, P5 ;  /* 0x000000034b457211 */ /* 0x040fe200028f0eff */
[----:B------:R-:W-:Y:S01]  /*f520*/  VIADD R75, R75, UR5 ;  /* 0x000000054b4b7c36 */ /* 0x000fe20008000000 */
[----:B------:R-:W-:Y:S02]  /*f530*/  PRMT R71, R90, 0x7632, R71 ;  /* 0x000076325a477816 */ /* 0x000fe40000000047 */
[----:B-1----:R-:W-:Y:S01]  /*f540*/  ISETP.LT.AND P2, PT, R70, UR6, !P0 ;  /* 0x0000000646007c0c */ /* 0x002fe2000c741270 */
[----:B------:R-:W1:Y:S01]  /*f550*/  LDCU UR6, c[0x0][0x39c] ;  /* 0x00007380ff0677ac */ /* 0x000e620008000800 */
[C---:B------:R-:W-:Y:S01]  /*f560*/  VIADD R74, R75.reuse, UR5 ;  /* 0x000000054b4a7c36 */ /* 0x040fe20008000000 */
[----:B------:R2:W-:Y:S01]  /*f570*/  @P3 STG.E.U16 desc[UR22][R68.64], R71 ;  /* 0x0000004744003986 */ /* 0x0005e2000c101516 */
[----:B------:R-:W-:Y:S01]  /*f580*/  LEA R70, P3, R75, R0, 0x1 ;  /* 0x000000004b467211 */ /* 0x000fe200078608ff */
[----:B----4-:R-:W-:-:S02]  /*f590*/  VIADD R72, R2, 0xc0 ;  /* 0x000000c002487836 */ /* 0x010fc40000000000 */
[C---:B------:R-:W-:Y:S01]  /*f5a0*/  VIADD R73, R2.reuse, 0xc1 ;  /* 0x000000c102497836 */ /* 0x040fe20000000000 */
[-C--:B--2---:R-:W-:Y:S01]  /*f5b0*/  LEA.HI.X.SX32 R71, R75, R3.reuse, 0x1, P3 ;  /* 0x000000034b477211 */ /* 0x084fe200018f0eff */
[----:B------:R-:W-:Y:S01]  /*f5c0*/  VIADD R68, R2, 0xc2 ;  /* 0x000000c202447836 */ /* 0x000fe20000000000 */
[----:B0-----:R-:W-:Y:S01]  /*f5d0*/  ISETP.LT.AND P3, PT, R72, UR4, !P0 ;  /* 0x0000000448007c0c */ /* 0x001fe2000c761270 */
[----:B------:R-:W0:Y:S01]  /*f5e0*/  LDCU UR4, c[0x0][0x39c] ;  /* 0x00007380ff0477ac */ /* 0x000e220008000800 */
[C---:B------:R-:W-:Y:S01]  /*f5f0*/  LEA R72, P5, R74.reuse, R0, 0x1 ;  /* 0x000000004a487211 */ /* 0x040fe200078a08ff */
[----:B------:R-:W-:Y:S01]  /*f600*/  @P1 STG.E.U16 desc[UR22][R70.64], R92 ;  /* 0x0000005c46001986 */ /* 0x000fe2000c101516 */
[----:B---3--:R-:W-:Y:S01]  /*f610*/  ISETP.LT.AND P1, PT, R73, UR7, !P0 ;  /* 0x0000000749007c0c */ /* 0x008fe2000c721270 */
[----:B------:R-:W2:Y:S01]  /*f620*/  LDCU UR7, c[0x0][0x39c] ;  /* 0x00007380ff0777ac */ /* 0x000ea20008000800 */
[C---:B------:R-:W-:Y:S01]  /*f630*/  LEA.HI.X.SX32 R73, R74.reuse, R3, 0x1, P5 ;  /* 0x000000034a497211 */ /* 0x040fe200028f0eff */
[----:B------:R-:W-:Y:S01]  /*f640*/  VIADD R74, R74, UR5 ;  /* 0x000000054a4a7c36 */ /* 0x000fe20008000000 */
[----:B------:R-:W-:-:S02]  /*f650*/  PRMT R69, R92, 0x7632, R69 ;  /* 0x000076325c457816 */ /* 0x000fc40000000045 */
[----:B-1----:R-:W-:Y:S01]  /*f660*/  ISETP.LT.AND P5, PT, R68, UR6, !P0 ;  /* 0x0000000644007c0c */ /* 0x002fe2000c7a1270 */
[C---:B------:R-:W-:Y:S01]  /*f670*/  VIADD R75, R74.reuse, UR5 ;  /* 0x000000054a4b7c36 */ /* 0x040fe20008000000 */
[----:B------:R-:W1:Y:S01]  /*f680*/  LDCU UR6, c[0x0][0x39c] ;  /* 0x00007380ff0677ac */ /* 0x000e620008000800 */
[----:B------:R3:W-:Y:S01]  /*f690*/  @P4 STG.E.U16 desc[UR22][R72.64], R69 ;  /* 0x0000004548004986 */ /* 0x0007e2000c101516 */
[----:B------:R-:W-:-:S04]  /*f6a0*/  LEA R68, P4, R74, R0, 0x1 ;  /* 0x000000004a447211 */ /* 0x000fc800078808ff */
[-C--:B---3--:R-:W-:Y:S01]  /*f6b0*/  LEA.HI.X.SX32 R69, R74, R3.reuse, 0x1, P4 ;  /* 0x000000034a457211 */ /* 0x088fe200020f0eff */
[C---:B------:R-:W-:Y:S01]  /*f6c0*/  VIADD R74, R2.reuse, 0xc3 ;  /* 0x000000c3024a7836 */ /* 0x040fe20000000000 */
[C---:B------:R-:W-:Y:S01]  /*f6d0*/  LEA R70, P4, R75.reuse, R0, 0x1 ;  /* 0x000000004b467211 */ /* 0x040fe200078808ff */
[----:B------:R-:W-:Y:S02]  /*f6e0*/  VIADD R73, R2, 0xc4 ;  /* 0x000000c402497836 */ /* 0x000fe40000000000 */
[----:B------:R3:W-:Y:S01]  /*f6f0*/  @P6 STG.E.U16 desc[UR22][R68.64], R94 ;  /* 0x0000005e44006986 */ /* 0x0007e2000c101516 */
[C---:B------:R-:W-:Y:S01]  /*f700*/  LEA.HI.X.SX32 R71, R75.reuse, R3, 0x1, P4 ;  /* 0x000000034b477211 */ /* 0x040fe200020f0eff */
[----:B------:R-:W-:Y:S01]  /*f710*/  VIADD R75, R75, UR5 ;  /* 0x000000054b4b7c36 */ /* 0x000fe20008000000 */
[----:B0-----:R-:W-:Y:S01]  /*f720*/  ISETP.LT.AND P4, PT, R74, UR4, !P0 ;  /* 0x000000044a007c0c */ /* 0x001fe2000c781270 */
[----:B------:R-:W0:Y:S02]  /*f730*/  LDCU UR4, c[0x0][0x39c] ;  /* 0x00007380ff0477ac */ /* 0x000e240008000800 */
[----:B------:R4:W-:Y:S01]  /*f740*/  @P2 STG.E.U16 desc[UR22][R70.64], R76 ;  /* 0x0000004c46002986 */ /* 0x0009e2000c101516 */
[----:B------:R-:W-:-:S02]  /*f750*/  VIADD R72, R75, UR5 ;  /* 0x000000054b487c36 */ /* 0x000fc40008000000 */
[----:B---3--:R-:W-:-:S03]  /*f760*/  VIADD R69, R2, 0xc5 ;  /* 0x000000c502457836 */ /* 0x008fc60000000000 */
[C---:B------:R-:W-:Y:S02]  /*f770*/  LEA R68, P6, R72.reuse, R0, 0x1 ;  /* 0x0000000048447211 */ /* 0x040fe400078c08ff */
[----:B----4-:R-:W-:Y:S02]  /*f780*/  F2FP.F16.F32.PACK_AB R71, R5, R4 ;  /* 0x000000040547723e */ /* 0x010fe400000000ff */
[----:B------:R-:W-:Y:S02]  /*f790*/  LEA R4, P2, R75, R0, 0x1 ;  /* 0x000000004b047211 */ /* 0x000fe400078408ff */
[----:B------:R-:W-:Y:S02]  /*f7a0*/  PRMT R74, R71, 0x7610, R74 ;  /* 0x00007610474a7816 */ /* 0x000fe4000000004a */
[-C--:B------:R-:W-:Y:S02]  /*f7b0*/  LEA.HI.X.SX32 R5, R75, R3.reuse, 0x1, P2 ;  /* 0x000000034b057211 */ /* 0x080fe400010f0eff */
[----:B-1----:R-:W-:Y:S01]  /*f7c0*/  ISETP.LT.AND P2, PT, R73, UR6, !P0 ;  /* 0x0000000649007c0c */ /* 0x002fe2000c741270 */
[----:B------:R-:W1:Y:S02]  /*f7d0*/  LDCU UR6, c[0x0][0x39c] ;  /* 0x00007380ff0677ac */ /* 0x000e640008000800 */
[----:B------:R3:W-:Y:S01]  /*f7e0*/  @P3 STG.E.U16 desc[UR22][R4.64], R74 ;  /* 0x0000004a04003986 */ /* 0x0007e2000c101516 */
[----:B--2---:R-:W-:Y:S01]  /*f7f0*/  ISETP.LT.AND P3, PT, R69, UR7, !P0 ;  /* 0x0000000745007c0c */ /* 0x004fe2000c761270 */
[----:B------:R-:W2:Y:S01]  /*f800*/  LDCU UR7, c[0x0][0x39c] ;  /* 0x00007380ff0777ac */ /* 0x000ea20008000800 */
[C---:B------:R-:W-:Y:S01]  /*f810*/  LEA.HI.X.SX32 R69, R72.reuse, R3, 0x1, P6 ;  /* 0x0000000348457211 */ /* 0x040fe200030f0eff */
[----:B------:R-:W-:-:S04]  /*f820*/  VIADD R72, R72, UR5 ;  /* 0x0000000548487c36 */ /* 0x000fc80008000000 */
[C---:B------:R-:W-:Y:S01]  /*f830*/  VIADD R6, R72.reuse, UR5 ;  /* 0x0000000548067c36 */ /* 0x040fe20008000000 */
[----:B------:R-:W-:Y:S02]  /*f840*/  LEA R70, P6, R72, R0, 0x1 ;  /* 0x0000000048467211 */ /* 0x000fe400078c08ff */
[----:B---3--:R-:W-:Y:S01]  /*f850*/  PRMT R5, R71, 0x7632, R5 ;  /* 0x0000763247057816 */ /* 0x008fe20000000005 */
[----:B------:R-:W-:-:S04]  /*f860*/  VIADD R71, R2, 0xc6 ;  /* 0x000000c602477836 */ /* 0x000fc80000000000 */
[----:B------:R3:W-:Y:S01]  /*f870*/  @P1 STG.E.U16 desc[UR22][R68.64], R5 ;  /* 0x0000000544001986 */ /* 0x0007e2000c101516 */
[----:B0-----:R-:W-:Y:S01]  /*f880*/  ISETP.LT.AND P1, PT, R71, UR4, !P0 ;  /* 0x0000000447007c0c */ /* 0x001fe2000c721270 */
[----:B------:R-:W0:Y:S01]  /*f890*/  LDCU UR4, c[0x0][0x39c] ;  /* 0x00007380ff0477ac */ /* 0x000e220008000800 */
[-C--:B------:R-:W-:Y:S01]  /*f8a0*/  LEA.HI.X.SX32 R71, R72, R3.reuse, 0x1, P6 ;  /* 0x0000000348477211 */ /* 0x080fe200030f0eff */
[----:B------:R-:W-:Y:S01]  /*f8b0*/  VIADD R72, R2, 0xc7 ;  /* 0x000000c702487836 */ /* 0x000fe20000000000 */
[C---:B------:R-:W-:Y:S02]  /*f8c0*/  LEA R4, P6, R6.reuse, R0, 0x1 ;  /* 0x0000000006047211 */ /* 0x040fe400078c08ff */
[----:B---3--:R-:W-:Y:S02]  /*f8d0*/  PRMT R69, R7, 0x7610, R69 ;  /* 0x0000761007457816 */ /* 0x008fe40000000045 */
[----:B------:R-:W-:-:S03]  /*f8e0*/  LEA.HI.X.SX32 R5, R6, R3, 0x1, P6 ;  /* 0x0000000306057211 */ /* 0x000fc600030f0eff */
[----:B------:R3:W-:Y:S01]  /*f8f0*/  @P5 STG.E.U16 desc[UR22][R70.64], R69 ;  /* 0x0000004546005986 */ /* 0x0007e2000c101516 */
[----:B-1----:R-:W-:Y:S01]  /*f900*/  ISETP.LT.AND P5, PT, R72, UR6, !P0 ;  /* 0x0000000648007c0c */ /* 0x002fe2000c7a1270 */
[----:B------:R-:W1:Y:S01]  /*f910*/  LDCU UR6, c[0x0][0x39c] ;  /* 0x00007380ff0677ac */ /* 0x000e620008000800 */
[----:B---3--:R-:W-:Y:S01]  /*f920*/  PRMT R71, R7, 0x7632, R71 ;  /* 0x0000763207477816 */ /* 0x008fe20000000047 */
[----:B------:R-:W-:-:S04]  /*f930*/  VIADD R7, R6, UR5 ;  /* 0x0000000506077c36 */ /* 0x000fc80008000000 */
[----:B------:R3:W-:Y:S01]  /*f940*/  @P4 STG.E.U16 desc[UR22][R4.64], R71 ;  /* 0x0000004704004986 */ /* 0x0007e2000c101516 */
[C---:B------:R-:W-:Y:S01]  /*f950*/  LEA R6, P4, R7.reuse, R0, 0x1 ;  /* 0x0000000007067211 */ /* 0x040fe200078808ff */
[----:B------:R-:W-:-:S03]  /*f960*/  VIADD R68, R7, UR5 ;  /* 0x0000000507447c36 */ /* 0x000fc60008000000 */
[----:B------:R-:W-:Y:S02]  /*f970*/  LEA.HI.X.SX32 R7, R7, R3, 0x1, P4 ;  /* 0x0000000307077211 */ /* 0x000fe400020f0eff */
[----:B---3--:R-:W-:Y:S01]  /*f980*/  F2FP.F16.F32.PACK_AB R5, R9, R8 ;  /* 0x000000080905723e */ /* 0x008fe200000000ff */
        /* <DEDUP_REMOVED lines=13> */
[----:B---3--:R-:W-:Y:S02]  /*fa60*/  VIADD R6, R2, 0xca ;  /* 0x000000ca02067836 */ /* 0x008fe40000000000 */
[C---:B------:R-:W-:Y:S01]  /*fa70*/  VIADD R10, R68.reuse, UR5 ;  /* 0x00000005440a7c36 */ /* 0x040fe20008000000 */
[-C--:B------:R-:W-:Y:S01]  /*fa80*/  LEA.HI.X.SX32 R5, R68, R3.reuse, 0x1, P3 ;  /* 0x0000000344057211 */ /* 0x080fe200018f0eff */
[----:B------:R-:W-:Y:S01]  /*fa90*/  VIADD R7, R2, 0xcb ;  /* 0x000000cb02077836 */ /* 0x000fe20000000000 */
[----:B0-----:R-:W-:Y:S01]  /*faa0*/  ISETP.LT.AND P3, PT, R6, UR4, !P0 ;  /* 0x0000000406007c0c */ /* 0x001fe2000c761270 */
[----:B------:R-:W0:Y:S01]  /*fab0*/  LDCU UR4, c[0x0][0x39c] ;  /* 0x00007380ff0477ac */ /* 0x000e220008000800 */
[----:B------:R-:W-:Y:S01]  /*fac0*/  LEA R6, P4, R10, R0, 0x1 ;  /* 0x000000000a067211 */ /* 0x000fe200078808ff */
[----:B------:R3:W-:Y:S01]  /*fad0*/  @P1 STG.E.U16 desc[UR22][R4.64], R11 ;  /* 0x0000000b04001986 */ /* 0x0007e2000c101516 */
[----:B--2---:R-:W-:Y:S01]  /*fae0*/  ISETP.LT.AND P1, PT, R7, UR7, !P0 ;  /* 0x0000000707007c0c */ /* 0x004fe2000c721270 */
[----:B----4-:R-:W-:Y:S01]  /*faf0*/  VIADD R8, R2, 0xcc ;  /* 0x000000cc02087836 */ /* 0x010fe20000000000 */
[C---:B------:R-:W-:Y:S01]  /*fb00*/  LEA.HI.X.SX32 R7, R10.reuse, R3, 0x1, P4 ;  /* 0x000000030a077211 */ /* 0x040fe200020f0eff */
[----:B------:R-:W-:Y:S01]  /*fb10*/  VIADD R10, R10, UR5 ;  /* 0x000000050a0a7c36 */ /* 0x000fe20008000000 */
[----:B------:R-:W2:Y:S02]  /*fb20*/  LDCU UR7, c[0x0][0x39c] ;  /* 0x00007380ff0777ac */ /* 0x000ea40008000800 */
[----:B-1----:R-:W-:Y:S01]  /*fb30*/  ISETP.LT.AND P4, PT, R8, UR6, !P0 ;  /* 0x0000000608007c0c */ /* 0x002fe2000c781270 */
[----:B------:R-:W1:Y:S01]  /*fb40*/  LDCU UR6, c[0x0][0x39c] ;  /* 0x00007380ff0677ac */ /* 0x000e620008000800 */
[----:B---3--:R-:W-:Y:S01]  /*fb50*/  PRMT R5, R11, 0x7632, R5 ;  /* 0x000076320b057816 */ /* 0x008fe20000000005 */
[----:B------:R-:W-:-:S04]  /*fb60*/  VIADD R11, R10, UR5 ;  /* 0x000000050a0b7c36 */ /* 0x000fc80008000000 */
[----:B------:R3:W-:Y:S01]  /*fb70*/  @P5 STG.E.U16 desc[UR22][R6.64], R5 ;  /* 0x0000000506005986 */ /* 0x0007e2000c101516 */
[----:B------:R-:W-:-:S04]  /*fb80*/  LEA R8, P5, R10, R0, 0x1 ;  /* 0x000000000a087211 */ /* 0x000fc800078a08ff */
[-C--:B------:R-:W-:Y:S01]  /*fb90*/  LEA.HI.X.SX32 R9, R10, R3.reuse, 0x1, P5 ;  /* 0x000000030a097211 */ /* 0x080fe200028f0eff */
[----:B------:R-:W-:Y:S01]  /*fba0*/  VIADD R10, R2, 0xcd ;  /* 0x000000cd020a7836 */ /* 0x000fe20000000000 */
[C---:B------:R-:W-:Y:S02]  /*fbb0*/  LEA R4, P5, R11.reuse, R0, 0x1 ;  /* 0x000000000b047211 */ /* 0x040fe400078a08ff */
[----:B---3--:R-:W-:Y:S01]  /*fbc0*/  PRMT R7, R12, 0x7610, R7 ;  /* 0x000076100c077816 */ /* 0x008fe20000000007 */
[----:B------:R-:W-:Y:S01]  /*fbd0*/  VIADD R12, R2, 0xce ;  /* 0x000000ce020c7836 */ /* 0x000fe20000000000 */
[C---:B------:R-:W-:Y:S01]  /*fbe0*/  LEA.HI.X.SX32 R5, R11.reuse, R3, 0x1, P5 ;  /* 0x000000030b057211 */ /* 0x040fe200028f0eff */
[----:B------:R-:W-:Y:S01]  /*fbf0*/  VIADD R11, R11, UR5 ;  /* 0x000000050b0b7c36 */ /* 0x000fe20008000000 */
[----:B0-----:R-:W-:Y:S01]  /*fc00*/  ISETP.LT.AND P5, PT, R10, UR4, !P0 ;  /* 0x000000040a007c0c */ /* 0x001fe2000c7a1270 */
[----:B------:R0:W-:Y:S01]  /*fc10*/  @P6 STG.E.U16 desc[UR22][R8.64], R7 ;  /* 0x0000000708006986 */ /* 0x0001e2000c101516 */
[----:B------:R-:W3:Y:S01]  /*fc20*/  LDCU UR4, c[0x0][0x39c] ;  /* 0x00007380ff0477ac */ /* 0x000ee20008000800 */
[----:B------:R-:W-:-:S02]  /*fc30*/  VIADD R10, R11, UR5 ;  /* 0x000000050b0a7c36 */ /* 0x000fc40008000000 */
[----:B------:R4:W-:Y:S01]  /*fc40*/  @P2 STG.E.U16 desc[UR22][R4.64], R13 ;  /* 0x0000000d04002986 */ /* 0x0009e2000c101516 */
[----:B------:R-:W-:-:S04]  /*fc50*/  LEA R6, P2, R11, R0, 0x1 ;  /* 0x000000000b067211 */ /* 0x000fc800078408ff */
[-C--:B0-----:R-:W-:Y:S01]  /*fc60*/  LEA.HI.X.SX32 R7, R11, R3.reuse, 0x1, P2 ;  /* 0x000000030b077211 */ /* 0x081fe200010f0eff */
[----:B------:R-:W-:Y:S01]  /*fc70*/  VIADD R9, R2, 0xcf ;  /* 0x000000cf02097836 */ /* 0x000fe20000000000 */
[----:B------:R-:W-:Y:S02]  /*fc80*/  LEA R8, P6, R10, R0, 0x1 ;  /* 0x000000000a087211 */ /* 0x000fe400078c08ff */
[----:B-1----:R-:W-:Y:S01]  /*fc90*/  ISETP.LT.AND P2, PT, R12, UR6, !P0 ;  /* 0x000000060c007c0c */ /* 0x002fe2000c741270 */
[----:B------:R0:W-:Y:S01]  /*fca0*/  @P3 STG.E.U16 desc[UR22][R6.64], R14 ;  /* 0x0000000e06003986 */ /* 0x0001e2000c101516 */
[----:B------:R-:W1:Y:S01]  /*fcb0*/  LDCU UR6, c[0x0][0x39c] ;  /* 0x00007380ff0677ac */ /* 0x000e620008000800 */
[----:B--2---:R-:W-:Y:S01]  /*fcc0*/  ISETP.LT.AND P3, PT, R9, UR7, !P0 ;  /* 0x0000000709007c0c */ /* 0x004fe2000c761270 */
[----:B----4-:R-:W-:Y:S01]  /*fcd0*/  VIADD R5, R2, 0xd0 ;  /* 0x000000d002057836 */ /* 0x010fe20000000000 */
[C---:B------:R-:W-:Y:S01]  /*fce0*/  LEA.HI.X.SX32 R9, R10.reuse, R3, 0x1, P6 ;  /* 0x000000030a097211 */ /* 0x040fe200030f0eff */
[----:B------:R-:W-:Y:S01]  /*fcf0*/  VIADD R10, R10, UR5 ;  /* 0x000000050a0a7c36 */ /* 0x000fe20008000000 */
[----:B------:R-:W2:Y:S01]  /*fd00*/  LDCU UR7, c[0x0][0x39c] ;  /* 0x00007380ff0777ac */ /* 0x000ea20008000800 */
[----:B------:R-:W-:-:S02]  /*fd10*/  VIADD R12, R2, 0xd2 ;  /* 0x000000d2020c7836 */ /* 0x000fc40000000000 */
[C---:B------:R-:W-:Y:S01]  /*fd20*/  VIADD R11, R10.reuse, UR5 ;  /* 0x000000050a0b7c36 */ /* 0x040fe20008000000 */
[----:B------:R-:W-:Y:S02]  /*fd30*/  LEA R4, P6, R10, R0, 0x1 ;  /* 0x000000000a047211 */ /* 0x000fe400078c08ff */
[----:B0-----:R-:W-:-:S05]  /*fd40*/  PRMT R7, R14, 0x7632, R7 ;  /* 0x000076320e077816 */ /* 0x001fca0000000007 */
[----:B------:R0:W-:Y:S01]  /*fd50*/  @P1 STG.E.U16 desc[UR22][R8.64], R7 ;  /* 0x0000000708001986 */ /* 0x0001e2000c101516 */
[----:B---3--:R-:W-:Y:S01]  /*fd60*/  ISETP.LT.AND P1, PT, R5, UR4, !P0 ;  /* 0x0000000405007c0c */ /* 0x008fe2000c721270 */
[----:B------:R-:W3:Y:S01]  /*fd70*/  LDCU UR4, c[0x0][0x39c] ;  /* 0x00007380ff0477ac */ /* 0x000ee20008000800 */
[----:B------:R-:W-:Y:S01]  /*fd80*/  LEA.HI.X.SX32 R5, R10, R3, 0x1, P6 ;  /* 0x000000030a057211 */ /* 0x000fe200030f0eff */
[----:B------:R-:W-:Y:S01]  /*fd90*/  VIADD R10, R2, 0xd1 ;  /* 0x000000d1020a7836 */ /* 0x000fe20000000000 */
[----:B------:R-:W-:-:S03]  /*fda0*/  LEA R6, P6, R11, R0, 0x1 ;  /* 0x000000000b067211 */ /* 0x000fc600078c08ff */
[----:B------:R4:W-:Y:S01]  /*fdb0*/  @P4 STG.E.U16 desc[UR22][R4.64], R16 ;  /* 0x0000001004004986 */ /* 0x0009e2000c101516 */
[----:B-1----:R-:W-:Y:S01]  /*fdc0*/  ISETP.LT.AND P4, PT, R10, UR6, !P0 ;  /* 0x000000060a007c0c */ /* 0x002fe2000c781270 */
[----:B------:R-:W1:Y:S01]  /*fdd0*/  LDCU UR6, c[0x0][0x39c] ;  /* 0x00007380ff0677ac */ /* 0x000e620008000800 */
[C---:B0-----:R-:W-:Y:S01]  /*fde0*/  LEA.HI.X.SX32 R7, R11.reuse, R3, 0x1, P6 ;  /* 0x000000030b077211 */ /* 0x041fe200030f0eff */
[----:B------:R-:W-:-:S04]  /*fdf0*/  VIADD R11, R11, UR5 ;  /* 0x000000050b0b7c36 */ /* 0x000fc80008000000 */
[C---:B------:R-:W-:Y:S01]  /*fe00*/  VIADD R10, R11.reuse, UR5 ;  /* 0x000000050b0a7c36 */ /* 0x040fe20008000000 */
[----:B----4-:R-:W-:Y:S02]  /*fe10*/  PRMT R5, R16, 0x7632, R5 ;  /* 0x0000763210057816 */ /* 0x010fe40000000005 */
[----:B---3--:R-:W-:Y:S01]  /*fe20*/  ISETP.LT.AND P6, PT, R12, UR4, !P0 ;  /* 0x000000040c007c0c */ /* 0x008fe2000c7c1270 */
[----:B------:R-:W0:Y:S01]  /*fe30*/  LDCU UR4, c[0x0][0x39c] ;  /* 0x00007380ff0477ac */ /* 0x000e220008000800 */
[----:B------:R-:W-:Y:S01]  /*fe40*/  VIADD R12, R2, 0xd8 ;  /* 0x000000d8020c7836 */ /* 0x000fe20000000000 */
[----:B------:R3:W-:Y:S01]  /*fe50*/  @P5 STG.E.U16 desc[UR22][R6.64], R5 ;  /* 0x0000000506005986 */ /* 0x0007e2000c101516 */
[----:B------:R-:W-:-:S04]  /*fe60*/  LEA R8, P5, R11, R0, 0x1 ;  /* 0x000000000b087211 */ /* 0x000fc800078a08ff */
[----:B------:R-:W-:Y:S02]  /*fe70*/  LEA.HI.X.SX32 R9, R11, R3, 0x1, P5 ;  /* 0x000000030b097211 */ /* 0x000fe400028f0eff */
[----:B------:R-:W-:-:S03]  /*fe80*/  LEA R4, P5, R10, R0, 0x1 ;  /* 0x000000000a047211 */ /* 0x000fc600078a08ff */
[----:B------:R4:W-:Y:S01]  /*fe90*/  @P2 STG.E.U16 desc[UR22][R8.64], R18 ;  /* 0x0000001208002986 */ /* 0x0009e2000c101516 */
[----:B---3--:R-:W-:Y:S01]  /*fea0*/  VIADD R6, R2, 0xd3 ;  /* 0x000000d302067836 */ /* 0x008fe20000000000 */
        /* <DEDUP_REMOVED lines=9> */
[----:B------:R-:W-:Y:S01]  /*ff40*/  VIADD R9, R2, 0xd5 ;  /* 0x000000d502097836 */ /* 0x000fe20000000000 */
[-C--:B---3--:R-:W-:Y:S01]  /*ff50*/  LEA.HI.X.SX32 R7, R10, R3.reuse, 0x1, P3 ;  /* 0x000000030a077211 */ /* 0x088fe200018f0eff */
[----:B------:R-:W-:Y:S01]  /*ff60*/  VIADD R4, R2, 0xd6 ;  /* 0x000000d602047836 */ /* 0x000fe20000000000 */
[----:B0-----:R-:W-:Y:S01]  /*ff70*/  ISETP.LT.AND P3, PT, R8, UR4, !P0 ;  /* 0x0000000408007c0c */ /* 0x001fe2000c761270 */
[----:B------:R-:W0:Y:S01]  /*ff80*/  LDCU UR4, c[0x0][0x39c] ;  /* 0x00007380ff0477ac */ /* 0x000e220008000800 */
[----:B------:R-:W-:Y:S01]  /*ff90*/  LEA R8, P5, R11, R0, 0x1 ;  /* 0x000000000b087211 */ /* 0x000fe200078a08ff */
[----:B------:R-:W-:Y:S01]  /*ffa0*/  @P1 STG.E.U16 desc[UR22][R6.64], R20 ;  /* 0x0000001406001986 */ /* 0x000fe2000c101516 */
[----:B--2---:R-:W-:Y:S01]  /*ffb0*/  ISETP.LT.AND P1, PT, R9, UR7, !P0 ;  /* 0x0000000709007c0c */ /* 0x004fe2000c721270 */
        /* <DEDUP_REMOVED lines=10> */
[----:B------:R-:W-:Y:S01]  /*10060*/  VIADD R11, R2, 0xd7 ;  /* 0x000000d7020b7836 */ /* 0x000fe20000000000 */
[-C--:B------:R-:W-:Y:S02]  /*10070*/  LEA R6, P4, R10, R0.reuse, 0x1 ;  /* 0x000000000a067211 */ /* 0x080fe400078808ff */
[----:B------:R-:W-:Y:S01]  /*10080*/  PRMT R9, R22, 0x7632, R9 ;  /* 0x0000763216097816 */ /* 0x000fe20000000009 */
[----:B------:R3:W-:Y:S01]  /*10090*/  @P6 STG.E.U16 desc[UR22][R4.64], R22 ;  /* 0x0000001604006986 */ /* 0x0007e2000c101516 */
[C---:B------:R-:W-:Y:S01]  /*100a0*/  LEA.HI.X.SX32 R7, R10.reuse, R3, 0x1, P4 ;  /* 0x000000030a077211 */ /* 0x040fe200020f0eff */
[----:B------:R-:W-:Y:S01]  /*100b0*/  VIADD R10, R10, UR5 ;  /* 0x000000050a0a7c36 */ /* 0x000fe20008000000 */
[----:B0-----:R-:W-:Y:S01]  /*100c0*/  ISETP.LT.AND P4, PT, R11, UR4, !P0 ;  /* 0x000000040b007c0c */ /* 0x001fe2000c781270 */
[----:B------:R-:W0:Y:S02]  /*100d0*/  LDCU UR4, c[0x0][0x39c] ;  /* 0x00007380ff0477ac */ /* 0x000e240008000800 */
[----:B------:R4:W-:Y:S01]  /*100e0*/  @P2 STG.E.U16 desc[UR22][R6.64], R9 ;  /* 0x0000000906002986 */ /* 0x0009e2000c101516 */
[C---:B------:R-:W-:Y:S01]  /*100f0*/  LEA R8, P2, R10.reuse, R0, 0x1 ;  /* 0x000000000a087211 */ /* 0x040fe200078408ff */
[----:B------:R-:W-:-:S02]  /*10100*/  VIADD R11, R10, UR5 ;  /* 0x000000050a0b7c36 */ /* 0x000fc40008000000 */
[----:B---3--:R-:W-:-:S03]  /*10110*/  VIADD R5, R2, 0xd9 ;  /* 0x000000d902057836 */ /* 0x008fc60000000000 */
[----:B------:R-:W-:Y:S02]  /*10120*/  LEA R4, P6, R11, R0, 0x1 ;  /* 0x000000000b047211 */ /* 0x000fe400078c08ff */
[-C--:B----4-:R-:W-:Y:S01]  /*10130*/  LEA.HI.X.SX32 R9, R10, R3.reuse, 0x1, P2 ;  /* 0x000000030a097211 */ /* 0x090fe200010f0eff */
[----:B------:R-:W-:Y:S01]  /*10140*/  VIADD R7, R2, 0xda ;  /* 0x000000da02077836 */ /* 0x000fe20000000000 */
[----:B-1----:R-:W-:Y:S01]  /*10150*/  ISETP.LT.AND P2, PT, R12, UR6, !P0 ;  /* 0x000000060c007c0c */ /* 0x002fe2000c741270 */
[----:B------:R-:W1:Y:S01]  /*10160*/  LDCU UR6, c[0x0][0x39c] ;  /* 0x00007380ff0677ac */ /* 0x000e620008000800 */
[----:B------:R-:W-:Y:S01]  /*10170*/  VIADD R12, R2, 0xdc ;  /* 0x000000dc020c7836 */ /* 0x000fe20000000000 */
[----:B------:R3:W-:Y:S01]  /*10180*/  @P3 STG.E.U16 desc[UR22][R8.64], R24 ;  /* 0x0000001808003986 */ /* 0x0007e2000c101516 */
[----:B--2---:R-:W-:Y:S01]  /*10190*/  ISETP.LT.AND P3, PT, R5, UR7, !P0 ;  /* 0x0000000705007c0c */ /* 0x004fe2000c761270 */
[----:B------:R-:W2:Y:S01]  /*101a0*/  LDCU UR7, c[0x0][0x39c] ;  /* 0x00007380ff0777ac */ /* 0x000ea20008000800 */
[C---:B------:R-:W-:Y:S01]  /*101b0*/  LEA.HI.X.SX32 R5, R11.reuse, R3, 0x1, P6 ;  /* 0x000000030b057211 */ /* 0x040fe200030f0eff */
[----:B------:R-:W-:-:S04]  /*101c0*/  VIADD R11, R11, UR5 ;  /* 0x000000050b0b7c36 */ /* 0x000fc80008000000 */
[C---:B------:R-:W-:Y:S01]  /*101d0*/  VIADD R10, R11.reuse, UR5 ;  /* 0x000000050b0a7c36 */ /* 0x040fe20008000000 */
[----:B------:R-:W-:Y:S02]  /*101e0*/  LEA R6, P6, R11, R0, 0x1 ;  /* 0x000000000b067211 */ /* 0x000fe400078c08ff */
[----:B---3--:R-:W-:-:S05]  /*101f0*/  PRMT R9, R24, 0x7632, R9 ;  /* 0x0000763218097816 */ /* 0x008fca0000000009 */
[----:B------:R3:W-:Y:S01]  /*10200*/  @P1 STG.E.U16 desc[UR22][R4.64], R9 ;  /* 0x0000000904001986 */ /* 0x0007e2000c101516 */
[----:B0-----:R-:W-:Y:S01]  /*10210*/  ISETP.LT.AND P1, PT, R7, UR4, !P0 ;  /* 0x0000000407007c0c */ /* 0x001fe2000c721270 */
[----:B------:R-:W0:Y:S01]  /*10220*/  LDCU UR4, c[0x0][0x39c] ;  /* 0x00007380ff0477ac */ /* 0x000e220008000800 */
[----:B------:R-:W-:Y:S01]  /*10230*/  LEA.HI.X.SX32 R7, R11, R3, 0x1, P6 ;  /* 0x000000030b077211 */ /* 0x000fe200030f0eff */
[----:B------:R-:W-:Y:S01]  /*10240*/  VIADD R11, R2, 0xdb ;  /* 0x000000db020b7836 */ /* 0x000fe20000000000 */
[----:B------:R-:W-:-:S03]  /*10250*/  LEA R8, P6, R10, R0, 0x1 ;  /* 0x000000000a087211 */ /* 0x000fc600078c08ff */
[----:B------:R-:W-:Y:S01]  /*10260*/  @P5 STG.E.U16 desc[UR22][R6.64], R26 ;  /* 0x0000001a06005986 */ /* 0x000fe2000c101516 */
[----:B-1----:R-:W-:Y:S01]  /*10270*/  ISETP.LT.AND P5, PT, R11, UR6, !P0 ;  /* 0x000000060b007c0c */ /* 0x002fe2000c7a1270 */
[----:B------:R-:W1:Y:S01]  /*10280*/  LDCU UR6, c[0x0][0x39c] ;  /* 0x00007380ff0677ac */ /* 0x000e620008000800 */
[C---:B---3--:R-:W-:Y:S01]  /*10290*/  LEA.HI.X.SX32 R9, R10.reuse, R3, 0x1, P6 ;  /* 0x000000030a097211 */ /* 0x048fe200030f0eff */
[----:B------:R-:W-:Y:S01]  /*102a0*/  VIADD R10, R10, UR5 ;  /* 0x000000050a0a7c36 */ /* 0x000fe20008000000 */
[----:B------:R-:W-:-:S03]  /*102b0*/  PRMT R5, R26, 0x7632, R5 ;  /* 0x000076321a057816 */ /* 0x000fc60000000005 */
[C---:B------:R-:W-:Y:S02]  /*102c0*/  VIADD R11, R10.reuse, UR5 ;  /* 0x000000050a0b7c36 */ /* 0x040fe40008000000 */
[----:B------:R3:W-:Y:S01]  /*102d0*/  @P4 STG.E.U16 desc[UR22][R8.64], R5 ;  /* 0x0000000508004986 */ /* 0x0007e2000c101516 */
[-C--:B------:R-:W-:Y:S02]  /*102e0*/  LEA R4, P4, R10, R0.reuse, 0x1 ;  /* 0x000000000a047211 */ /* 0x080fe400078808ff */
[----:B0-----:R-:W-:Y:S01]  /*102f0*/  ISETP.LT.AND P6, PT, R12, UR4, !P0 ;  /* 0x000000040c007c0c */ /* 0x001fe2000c7c1270 */
[----:B------:R-:W0:Y:S01]  /*10300*/  LDCU UR4, c[0x0][0x39c] ;  /* 0x00007380ff0477ac */ /* 0x000e220008000800 */
[----:B------:R-:W-:Y:S01]  /*10310*/  VIADD R12, R2, 0xe2 ;  /* 0x000000e2020c7836 */ /* 0x000fe20000000000 */
[----:B---3--:R-:W-:Y:S01]  /*10320*/  LEA.HI.X.SX32 R5, R10, R3, 0x1, P4 ;  /* 0x000000030a057211 */ /* 0x008fe200020f0eff */
[----:B------:R-:W-:Y:S01]  /*10330*/  VIADD R8, R2, 0xdd ;  /* 0x000000dd02087836 */ /* 0x000fe20000000000 */
[----:B------:R-:W-:-:S02]  /*10340*/  LEA R6, P4, R11, R0, 0x1 ;  /* 0x000000000b067211 */ /* 0x000fc400078808ff */
[----:B------:R-:W-:Y:S01]  /*10350*/  PRMT R9, R28, 0x7632, R9 ;  /* 0x000076321c097816 */ /* 0x000fe20000000009 */
[----:B------:R3:W-:Y:S01]  /*10360*/  @P2 STG.E.U16 desc[UR22][R4.64], R28 ;  /* 0x0000001c04002986 */ /* 0x0007e2000c101516 */
[C---:B------:R-:W-:Y:S01]  /*10370*/  LEA.HI.X.SX32 R7, R11.reuse, R3, 0x1, P4 ;  /* 0x000000030b077211 */ /* 0x040fe200020f0eff */
[----:B------:R-:W-:Y:S01]  /*10380*/  VIADD R11, R11, UR5 ;  /* 0x000000050b0b7c36 */ /* 0x000fe20008000000 */
[----:B-1----:R-:W-:Y:S01]  /*10390*/  ISETP.LT.AND P2, PT, R8, UR6, !P0 ;  /* 0x0000000608007c0c */ /* 0x002fe2000c741270 */
[----:B------:R-:W1:Y:S02]  /*103a0*/  LDCU UR6, c[0x0][0x39c] ;  /* 0x00007380ff0677ac */ /* 0x000e640008000800 */
[----:B------:R4:W-:Y:S01]  /*103b0*/  @P3 STG.E.U16 desc[UR22][R6.64], R9 ;  /* 0x0000000906003986 */ /* 0x0009e2000c101516 */
[C---:B------:R-:W-:Y:S01]  /*103c0*/  LEA R8, P3, R11.reuse, R0, 0x1 ;  /* 0x000000000b087211 */ /* 0x040fe200078608ff */
[----:B------:R-:W-:Y:S02]  /*103d0*/  VIADD R10, R11, UR5 ;  /* 0x000000050b0a7c36 */ /* 0x000fe40008000000 */
[----:B---3--:R-:W-:-:S02]  /*103e0*/  VIADD R4, R2, 0xde ;  /* 0x000000de02047836 */ /* 0x008fc40000000000 */
[C---:B------:R-:W-:Y:S01]  /*103f0*/  VIADD R5, R2.reuse, 0xdf ;  /* 0x000000df02057836 */ /* 0x040fe20000000000 */
[-C--:B----4-:R-:W-:Y:S01]  /*10400*/  LEA.HI.X.SX32 R9, R11, R3.reuse, 0x1, P3 ;  /* 0x000000030b097211 */ /* 0x090fe200018f0eff */
[----:B------:R-:W-:Y:S01]  /*10410*/  VIADD R6, R2, 0xe0 ;  /* 0x000000e002067836 */ /* 0x000fe20000000000 */
[----:B0-----:R-:W-:Y:S01]  /*10420*/  ISETP.LT.AND P3, PT, R4, UR4, !P0 ;  /* 0x0000000404007c0c */ /* 0x001fe2000c761270 */
[----:B------:R-:W0:Y:S01]  /*10430*/  LDCU UR4, c[0x0][0x39c] ;  /* 0x00007380ff0477ac */ /* 0x000e220008000800 */
[C---:B------:R-:W-:Y:S01]  /*10440*/  LEA R4, P4, R10.reuse, R0, 0x1 ;  /* 0x000000000a047211 */ /* 0x040fe200078808ff */
        /* <DEDUP_REMOVED lines=13> */
[CC--:B------:R-:W-:Y:S02]  /*10520*/  LEA R8, P5, R11.reuse, R0.reuse, 0x1 ;  /* 0x000000000b087211 */ /* 0x0c0fe400078a08ff */
        /* <DEDUP_REMOVED lines=38> */
[CC--:B------:R-:W-:Y:S02]  /*10790*/  LEA R6, P5, R11.reuse, R0.reuse, 0x1 ;  /* 0x000000000b067211 */ /* 0x0c0fe400078a08ff */
[----:B0-----:R-:W-:Y:S01]  /*107a0*/  ISETP.LT.AND P6, PT, R12, UR4, !P0 ;  /* 0x000000040c007c0c */ /* 0x001fe2000c7c1270 */
[----:B------:R-:W0:Y:S01]  /*107b0*/  LDCU UR4, c[0x0][0x39c] ;  /* 0x00007380ff0477ac */ /* 0x000e220008000800 */
[C---:B------:R-:W-:Y:S01]  /*107c0*/  VIADD R12, R2.reuse, 0xec ;  /* 0x000000ec020c7836 */ /* 0x040fe20000000000 */
        /* <DEDUP_REMOVED lines=13> */
[----:B------:R-:W-:-:S03]  /*108a0*/  VIADD R7, R2, 0xe9 ;  /* 0x000000e902077836 */ /* 0x000fc60000000000 */
[----:B0-----:R-:W-:Y:S01]  /*108b0*/  ISETP.LT.AND P5, PT, R6, UR4, !P0 ;  /* 0x0000000406007c0c */ /* 0x001fe2000c7a1270 */
[----:B----4-:R-:W-:Y:S01]  /*108c0*/  VIADD R8, R2, 0xea ;  /* 0x000000ea02087836 */ /* 0x010fe20000000000 */
[----:B------:R-:W-:Y:S01]  /*108d0*/  LEA.HI.X.SX32 R5, R10, R3, 0x1, P3 ;  /* 0x000000030a057211 */ /* 0x000fe200018f0eff */
[----:B------:R-:W0:Y:S01]  /*108e0*/  LDCU UR4, c[0x0][0x39c] ;  /* 0x00007380ff0477ac */ /* 0x000e220008000800 */
[----:B------:R-:W-:-:S03]  /*108f0*/  LEA R6, P3, R11, R0, 0x1 ;  /* 0x000000000b067211 */ /* 0x000fc600078608ff */
[----:B------:R3:W-:Y:S01]  /*10900*/  @P1 STG.E.U16 desc[UR22][R4.64], R40 ;  /* 0x0000002804001986 */ /* 0x0007e2000c101516 */
[----:B--2---:R-:W-:Y:S01]  /*10910*/  ISETP.LT.AND P1, PT, R7, UR7, !P0 ;  /* 0x0000000707007c0c */ /* 0x004fe2000c721270 */
[----:B------:R-:W2:Y:S01]  /*10920*/  LDCU UR7, c[0x0][0x39c] ;  /* 0x00007380ff0777ac */ /* 0x000ea20008000800 */
[C---:B------:R-:W-:Y:S01]  /*10930*/  LEA.HI.X.SX32 R7, R11.reuse, R3, 0x1, P3 ;  /* 0x000000030b077211 */ /* 0x040fe200018f0eff */
[----:B------:R-:W-:Y:S01]  /*10940*/  VIADD R11, R11, UR5 ;  /* 0x000000050b0b7c36 */ /* 0x000fe20008000000 */
[----:B-1----:R-:W-:Y:S01]  /*10950*/  ISETP.LT.AND P3, PT, R8, UR6, !P0 ;  /* 0x0000000608007c0c */ /* 0x002fe2000c761270 */
[----:B------:R-:W1:Y:S02]  /*10960*/  LDCU UR6, c[0x0][0x39c] ;  /* 0x00007380ff0677ac */ /* 0x000e640008000800 */
[----:B------:R-:W-:Y:S01]  /*10970*/  VIADD R10, R11, UR5 ;  /* 0x000000050b0a7c36 */ /* 0x000fe20008000000 */
[----:B---3--:R-:W-:-:S05]  /*10980*/  PRMT R5, R40, 0x7632, R5 ;  /* 0x0000763228057816 */ /* 0x008fca0000000005 */
[----:B------:R3:W-:Y:S01]  /*10990*/  @P4 STG.E.U16 desc[UR22][R6.64], R5 ;  /* 0x0000000506004986 */ /* 0x0007e2000c101516 */
[----:B------:R-:W-:-:S04]  /*109a0*/  LEA R8, P4, R11, R0, 0x1 ;  /* 0x000000000b087211 */ /* 0x000fc800078808ff */
[----:B------:R-:W-:Y:S01]  /*109b0*/  LEA.HI.X.SX32 R9, R11, R3, 0x1, P4 ;  /* 0x000000030b097211 */ /* 0x000fe200020f0eff */
[----:B------:R-:W-:Y:S01]  /*109c0*/  VIADD R11, R2, 0xeb ;  /* 0x000000eb020b7836 */ /* 0x000fe20000000000 */
[----:B------:R-:W-:-:S03]  /*109d0*/  LEA R4, P4, R10, R0, 0x1 ;  /* 0x000000000a047211 */ /* 0x000fc600078808ff */
[----:B------:R4:W-:Y:S01]  /*109e0*/  @P6 STG.E.U16 desc[UR22][R8.64], R42 ;  /* 0x0000002a08006986 */ /* 0x0009e2000c101516 */
[----:B---3--:R-:W-:Y:S02]  /*109f0*/  PRMT R7, R42, 0x7632, R7 ;  /* 0x000076322a077816 */ /* 0x008fe40000000007 */
        /* <DEDUP_REMOVED lines=9> */
[-C--:B---3--:R-:W-:Y:S01]  /*10a90*/  LEA.HI.X.SX32 R7, R10, R3.reuse, 0x1, P2 ;  /* 0x000000030a077211 */ /* 0x088fe200010f0eff */
        /* <DEDUP_REMOVED lines=21> */
[C---:B---3--:R-:W-:Y:S01]  /*10bf0*/  LEA.HI.X.SX32 R7, R10.reuse, R3, 0x1, P6 ;  /* 0x000000030a077211 */ /* 0x048fe200030f0eff */
[----:B------:R-:W-:-:S04]  /*10c00*/  VIADD R10, R10, UR5 ;  /* 0x000000050a0a7c36 */ /* 0x000fc80008000000 */
[----:B------:R-:W-:Y:S01]  /*10c10*/  VIADD R11, R10, UR5 ;  /* 0x000000050a0b7c36 */ /* 0x000fe20008000000 */
[----:B----4-:R-:W-:-:S04]  /*10c20*/  PRMT R5, R46, 0x7632, R5 ;  /* 0x000076322e057816 */ /* 0x010fc80000000005 */
[-C--:B------:R-:W-:Y:S01]  /*10c30*/  LEA R4, P6, R11, R0.reuse, 0x1 ;  /* 0x000000000b047211 */ /* 0x080fe200078c08ff */
[----:B------:R3:W-:Y:S01]  /*10c40*/  @P4 STG.E.U16 desc[UR22][R6.64], R5 ;  /* 0x0000000506004986 */ /* 0x0007e2000c101516 */
[----:B------:R-:W-:-:S04]  /*10c50*/  LEA R8, P4, R10, R0, 0x1 ;  /* 0x000000000a087211 */ /* 0x000fc800078808ff */
[-C--:B------:R-:W-:Y:S02]  /*10c60*/  LEA.HI.X.SX32 R9, R10, R3.reuse, 0x1, P4 ;  /* 0x000000030a097211 */ /* 0x080fe400020f0eff */
[----:B0-----:R-:W-:Y:S01]  /*10c70*/  ISETP.LT.AND P4, PT, R12, UR4, !P0 ;  /* 0x000000040c007c0c */ /* 0x001fe2000c781270 */
[----:B------:R-:W0:Y:S01]  /*10c80*/  LDCU UR4, c[0x0][0x39c] ;  /* 0x00007380ff0477ac */ /* 0x000e220008000800 */
[C---:B------:R-:W-:Y:S01]  /*10c90*/  VIADD R12, R2.reuse, 0xf6 ;  /* 0x000000f6020c7836 */ /* 0x040fe20000000000 */
        /* <DEDUP_REMOVED lines=11> */
[----:B------:R-:W-:-:S03]  /*10d50*/  VIADD R9, R2, 0xf3 ;  /* 0x000000f302097836 */ /* 0x000fc60000000000 */
[----:B0-----:R-:W-:Y:S01]  /*10d60*/  ISETP.LT.AND P6, PT, R8, UR4, !P0 ;  /* 0x0000000408007c0c */ /* 0x001fe2000c7c1270 */
[----:B------:R-:W0:Y:S01]  /*10d70*/  LDCU UR4, c[0x0][0x39c] ;  /* 0x00007380ff0477ac */ /* 0x000e220008000800 */
[-C--:B---3--:R-:W-:Y:S01]  /*10d80*/  LEA.HI.X.SX32 R7, R11, R3.reuse, 0x1, P5 ;  /* 0x000000030b077211 */ /* 0x088fe200028f0eff */
[----:B------:R-:W-:Y:S01]  /*10d90*/  VIADD R4, R2, 0xf4 ;  /* 0x000000f402047836 */ /* 0x000fe20000000000 */
[-C--:B------:R-:W-:Y:S02]  /*10da0*/  LEA R8, P5, R10, R0.reuse, 0x1 ;  /* 0x000000000a087211 */ /* 0x080fe400078a08ff */
[----:B------:R-:W-:Y:S01]  /*10db0*/  PRMT R5, R50, 0x7632, R5 ;  /* 0x0000763232057816 */ /* 0x000fe20000000005 */
[----:B------:R-:W-:Y:S01]  /*10dc0*/  @P1 STG.E.U16 desc[UR22][R6.64], R50 ;  /* 0x0000003206001986 */ /* 0x000fe2000c101516 */
[----:B--2---:R-:W-:Y:S01]  /*10dd0*/  ISETP.LT.AND P1, PT, R9, UR7, !P0 ;  /* 0x0000000709007c0c */ /* 0x004fe2000c721270 */
[----:B------:R-:W2:Y:S01]  /*10de0*/  LDCU UR7, c[0x0][0x39c] ;  /* 0x00007380ff0777ac */ /* 0x000ea20008000800 */
[C---:B------:R-:W-:Y:S01]  /*10df0*/  LEA.HI.X.SX32 R9, R10.reuse, R3, 0x1, P5 ;  /* 0x000000030a097211 */ /* 0x040fe200028f0eff */
[----:B------:R-:W-:Y:S01]  /*10e00*/  VIADD R10, R10, UR5 ;  /* 0x000000050a0a7c36 */ /* 0x000fe20008000000 */
[----:B-1----:R-:W-:Y:S01]  /*10e10*/  ISETP.LT.AND P5, PT, R4, UR6, !P0 ;  /* 0x0000000604007c0c */ /* 0x002fe2000c7a1270 */
[----:B------:R-:W1:Y:S02]  /*10e20*/  LDCU UR6, c[0x0][0x39c] ;  /* 0x00007380ff0677ac */ /* 0x000e640008000800 */
[----:B------:R3:W-:Y:S01]  /*10e30*/  @P3 STG.E.U16 desc[UR22][R8.64], R5 ;  /* 0x0000000508003986 */ /* 0x0007e2000c101516 */
[C---:B------:R-:W-:Y:S01]  /*10e40*/  LEA R4, P3, R10.reuse, R0, 0x1 ;  /* 0x000000000a047211 */ /* 0x040fe200078608ff */
[----:B------:R-:W-:-:S03]  /*10e50*/  VIADD R11, R10, UR5 ;  /* 0x000000050a0b7c36 */ /* 0x000fc60008000000 */
        /* <DEDUP_REMOVED lines=8> */
[----:B------:R-:W0:Y:S01]  /*10ee0*/  LDCU UR4, c[0x0][0x39c] ;  /* 0x00007380ff0477ac */ /* 0x000e220008000800 */
[----:B-1----:R-:W-:Y:S01]  /*10ef0*/  ISETP.LT.AND P3, PT, R12, UR6, !P0 ;  /* 0x000000060c007c0c */ /* 0x002fe2000c761270 */
[----:B------:R1:W-:Y:S01]  /*10f00*/  @P2 STG.E.U16 desc[UR22][R6.64], R9 ;  /* 0x0000000906002986 */ /* 0x0003e2000c101516 */
[C---:B------:R-:W-:Y:S01]  /*10f10*/  LEA R8, P2, R11.reuse, R0, 0x1 ;  /* 0x000000000b087211 */ /* 0x040fe200078408ff */
[----:B------:R-:W-:Y:S01]  /*10f20*/  VIADD R10, R11, UR5 ;  /* 0x000000050b0a7c36 */ /* 0x000fe20008000000 */
[----:B------:R-:W4:Y:S01]  /*10f30*/  LDCU UR6, c[0x0][0x39c] ;  /* 0x00007380ff0677ac */ /* 0x000f220008000800 */
[----:B------:R-:W-:-:S02]  /*10f40*/  VIADD R12, R2, 0xfd ;  /* 0x000000fd020c7836 */ /* 0x000fc40000000000 */
[C---:B---3--:R-:W-:Y:S01]  /*10f50*/  VIADD R5, R2.reuse, 0xf7 ;  /* 0x000000f702057836 */ /* 0x048fe20000000000 */
[-C--:B-1----:R-:W-:Y:S01]  /*10f60*/  LEA.HI.X.SX32 R9, R11, R3.reuse, 0x1, P2 ;  /* 0x000000030b097211 */ /* 0x082fe200010f0eff */
[----:B------:R-:W-:Y:S01]  /*10f70*/  VIADD R6, R2, 0xf8 ;  /* 0x000000f802067836 */ /* 0x000fe20000000000 */
[-C--:B------:R-:W-:Y:S02]  /*10f80*/  LEA R4, P2, R10, R0.reuse, 0x1 ;  /* 0x000000000a047211 */ /* 0x080fe400078408ff */
[----:B------:R-:W-:Y:S01]  /*10f90*/  PRMT R7, R54, 0x7632, R7 ;  /* 0x0000763236077816 */ /* 0x000fe20000000007 */
[----:B------:R-:W-:Y:S01]  /*10fa0*/  @P6 STG.E.U16 desc[UR22][R8.64], R54 ;  /* 0x0000003608006986 */ /* 0x000fe2000c101516 */
[----:B--2---:R-:W-:Y:S01]  /*10fb0*/  ISETP.LT.AND P6, PT, R5, UR7, !P0 ;  /* 0x0000000705007c0c */ /* 0x004fe2000c7c1270 */
[----:B------:R-:W1:Y:S01]  /*10fc0*/  LDCU UR7, c[0x0][0x39c] ;  /* 0x00007380ff0777ac */ /* 0x000e620008000800 */
[C---:B------:R-:W-:Y:S01]  /*10fd0*/  LEA.HI.X.SX32 R5, R10.reuse, R3, 0x1, P2 ;  /* 0x000000030a057211 */ /* 0x040fe200010f0eff */
[----:B------:R-:W-:Y:S01]  /*10fe0*/  VIADD R10, R10, UR5 ;  /* 0x000000050a0a7c36 */ /* 0x000fe20008000000 */
[----:B0-----:R-:W-:Y:S01]  /*10ff0*/  ISETP.LT.AND P2, PT, R6, UR4, !P0 ;  /* 0x0000000406007c0c */ /* 0x001fe2000c741270 */
[----:B------:R-:W0:Y:S02]  /*11000*/  LDCU UR4, c[0x0][0x39c] ;  /* 0x00007380ff0477ac */ /* 0x000e240008000800 */
[----:B------:R2:W-:Y:S01]  /*11010*/  @P1 STG.E.U16 desc[UR22][R4.64], R7 ;  /* 0x0000000704001986 */ /* 0x0005e2000c101516 */
[C---:B------:R-:W-:Y:S01]  /*11020*/  LEA R6, P1, R10.reuse, R0, 0x1 ;  /* 0x000000000a067211 */ /* 0x040fe200078208ff */
[----:B------:R-:W-:-:S03]  /*11030*/  VIADD R11, R10, UR5 ;  /* 0x000000050a0b7c36 */ /* 0x000fc60008000000 */
[-C--:B--2---:R-:W-:Y:S01]  /*11040*/  LEA.HI.X.SX32 R7, R10, R3.reuse, 0x1, P1 ;  /* 0x000000030a077211 */ /* 0x084fe200008f0eff */
[C---:B------:R-:W-:Y:S01]  /*11050*/  VIADD R10, R2.reuse, 0xf9 ;  /* 0x000000f9020a7836 */ /* 0x040fe20000000000 */
[C---:B------:R-:W-:Y:S01]  /*11060*/  LEA R8, P1, R11.reuse, R0, 0x1 ;  /* 0x000000000b087211 */ /* 0x040fe200078208ff */
[----:B------:R-:W-:Y:S02]  /*11070*/  VIADD R5, R2, 0xfa ;  /* 0x000000fa02057836 */ /* 0x000fe40000000000 */
[----:B------:R2:W-:Y:S01]  /*11080*/  @P5 STG.E.U16 desc[UR22][R6.64], R56 ;  /* 0x0000003806005986 */ /* 0x0005e2000c101516 */
[C---:B------:R-:W-:Y:S01]  /*11090*/  LEA.HI.X.SX32 R9, R11.reuse, R3, 0x1, P1 ;  /* 0x000000030b097211 */ /* 0x040fe200008f0eff */
[----:B------:R-:W-:Y:S01]  /*110a0*/  VIADD R11, R11, UR5 ;  /* 0x000000050b0b7c36 */ /* 0x000fe20008000000 */
[----:B----4-:R-:W-:Y:S01]  /*110b0*/  ISETP.LT.AND P1, PT, R10, UR6, !P0 ;  /* 0x000000060a007c0c */ /* 0x010fe2000c721270 */
[----:B------:R-:W-:Y:S01]  /*110c0*/  VIADD R10, R2, 0xfb ;  /* 0x000000fb020a7836 */ /* 0x000fe20000000000 */
[----:B0-----:R-:W-:Y:S01]  /*110d0*/  ISETP.LT.AND P5, PT, R5, UR4, !P0 ;  /* 0x0000000405007c0c */ /* 0x001fe2000c7a1270 */
[----:B------:R-:W0:Y:S01]  /*110e0*/  LDCU UR4, c[0x0][0x39c] ;  /* 0x00007380ff0477ac */ /* 0x000e220008000800 */
[----:B------:R-:W3:Y:S01]  /*110f0*/  LDCU UR6, c[0x0][0x39c] ;  /* 0x00007380ff0677ac */ /* 0x000ee20008000800 */
[----:B--2---:R-:W-:-:S05]  /*11100*/  PRMT R7, R56, 0x7632, R7 ;  /* 0x0000763238077816 */ /* 0x004fca0000000007 */
[----:B------:R2:W-:Y:S01]  /*11110*/  @P4 STG.E.U16 desc[UR22][R8.64], R7 ;  /* 0x0000000708004986 */ /* 0x0005e2000c101516 */
[----:B------:R-:W-:-:S04]  /*11120*/  LEA R4, P4, R11, R0, 0x1 ;  /* 0x000000000b047211 */ /* 0x000fc800078808ff */
[C---:B------:R-:W-:Y:S01]  /*11130*/  LEA.HI.X.SX32 R5, R11.reuse, R3, 0x1, P4 ;  /* 0x000000030b057211 */ /* 0x040fe200020f0eff */
[----:B------:R-:W-:Y:S01]  /*11140*/  VIADD R11, R11, UR5 ;  /* 0x000000050b0b7c36 */ /* 0x000fe20008000000 */
[----:B-1----:R-:W-:-:S03]  /*11150*/  ISETP.LT.AND P4, PT, R10, UR7, !P0 ;  /* 0x000000070a007c0c */ /* 0x002fc6000c781270 */
[----:B------:R1:W-:Y:S01]  /*11160*/  @P3 STG.E.U16 desc[UR22][R4.64], R58 ;  /* 0x0000003a04003986 */ /* 0x0003e2000c101516 */
[C---:B------:R-:W-:Y:S01]  /*11170*/  LEA R6, P3, R11.reuse, R0, 0x1 ;  /* 0x000000000b067211 */ /* 0x040fe200078608ff */
[----:B------:R-:W-:-:S03]  /*11180*/  VIADD R10, R11, UR5 ;  /* 0x000000050b0a7c36 */ /* 0x000fc60008000000 */
[----:B--2---:R-:W-:Y:S01]  /*11190*/  LEA.HI.X.SX32 R7, R11, R3, 0x1, P3 ;  /* 0x000000030b077211 */ /* 0x004fe200018f0eff */
[----:B------:R-:W-:Y:S01]  /*111a0*/  VIADD R11, R2, 0xfc ;  /* 0x000000fc020b7836 */ /* 0x000fe20000000000 */
[----:B------:R-:W-:Y:S01]  /*111b0*/  LEA R8, P3, R10, R0, 0x1 ;  /* 0x000000000a087211 */ /* 0x000fe200078608ff */
[----:B------:R-:W-:-:S03]  /*111c0*/  VIADD R2, R2, 0xff ;  /* 0x000000ff02027836 */ /* 0x000fc60000000000 */
[C---:B------:R-:W-:Y:S01]  /*111d0*/  LEA.HI.X.SX32 R9, R10.reuse, R3, 0x1, P3 ;  /* 0x000000030a097211 */ /* 0x040fe200018f0eff */
[----:B------:R-:W-:Y:S01]  /*111e0*/  VIADD R10, R10, UR5 ;  /* 0x000000050a0a7c36 */ /* 0x000fe20008000000 */
[----:B-1----:R-:W-:Y:S02]  /*111f0*/  PRMT R5, R58, 0x7632, R5 ;  /* 0x000076323a057816 */ /* 0x002fe40000000005 */
[----:B0-----:R-:W-:Y:S01]  /*11200*/  ISETP.LT.AND P3, PT, R11, UR4, !P0 ;  /* 0x000000040b007c0c */ /* 0x001fe2000c761270 */
[C---:B------:R-:W-:Y:S01]  /*11210*/  VIADD R11, R10.reuse, UR5 ;  /* 0x000000050a0b7c36 */ /* 0x040fe20008000000 */
[----:B------:R-:W0:Y:S01]  /*11220*/  LDCU UR4, c[0x0][0x39c] ;  /* 0x00007380ff0477ac */ /* 0x000e220008000800 */
[----:B------:R1:W-:Y:S04]  /*11230*/  @P6 STG.E.U16 desc[UR22][R6.64], R5 ;  /* 0x0000000506006986 */ /* 0x0003e8000c101516 */
[----:B------:R2:W-:Y:S01]  /*11240*/  @P2 STG.E.U16 desc[UR22][R8.64], R60 ;  /* 0x0000003c08002986 */ /* 0x0005e2000c101516 */
[----:B------:R-:W-:-:S04]  /*11250*/  LEA R4, P2, R10, R0, 0x1 ;  /* 0x000000000a047211 */ /* 0x000fc800078408ff */
[----:B-1----:R-:W-:Y:S01]  /*11260*/  LEA.HI.X.SX32 R5, R10, R3, 0x1, P2 ;  /* 0x000000030a057211 */ /* 0x002fe200010f0eff */
[C---:B------:R-:W-:Y:S01]  /*11270*/  VIADD R10, R11.reuse, UR5 ;  /* 0x000000050b0a7c36 */ /* 0x040fe20008000000 */
[----:B------:R-:W-:Y:S02]  /*11280*/  PRMT R7, R60, 0x7632, R7 ;  /* 0x000076323c077816 */ /* 0x000fe40000000007 */
[----:B---3--:R-:W-:Y:S01]  /*11290*/  ISETP.LT.AND P2, PT, R12, UR6, !P0 ;  /* 0x000000060c007c0c */ /* 0x008fe2000c741270 */
[C---:B------:R-:W-:Y:S01]  /*112a0*/  VIADD R13, R10.reuse, UR5 ;  /* 0x000000050a0d7c36 */ /* 0x040fe20008000000 */
[----:B------:R-:W1:Y:S01]  /*112b0*/  LDCU UR6, c[0x0][0x39c] ;  /* 0x00007380ff0677ac */ /* 0x000e620008000800 */
[----:B------:R3:W-:Y:S01]  /*112c0*/  @P1 STG.E.U16 desc[UR22][R4.64], R7 ;  /* 0x0000000704001986 */ /* 0x0007e2000c101516 */
[-C--:B------:R-:W-:Y:S01]  /*112d0*/  LEA R6, P1, R11, R0.reuse, 0x1 ;  /* 0x000000000b067211 */ /* 0x080fe200078208ff */
[----:B------:R-:W-:Y:S01]  /*112e0*/  VIADD R14, R13, UR5 ;  /* 0x000000050d0e7c36 */ /* 0x000fe20008000000 */
[----:B--2---:R-:W-:-:S03]  /*112f0*/  LEA R8, P6, R10, R0, 0x1 ;  /* 0x000000000a087211 */ /* 0x004fc600078c08ff */
[----:B------:R-:W-:Y:S01]  /*11300*/  VIADD R15, R14, UR5 ;  /* 0x000000050e0f7c36 */ /* 0x000fe20008000000 */
[-C--:B------:R-:W-:Y:S02]  /*11310*/  LEA.HI.X.SX32 R9, R10, R3.reuse, 0x1, P6 ;  /* 0x000000030a097211 */ /* 0x080fe400030f0eff */
[-C--:B------:R-:W-:Y:S01]  /*11320*/  LEA R12, P6, R14, R0.reuse, 0x1 ;  /* 0x000000000e0c7211 */ /* 0x080fe200078c08ff */
[----:B------:R-:W-:Y:S01]  /*11330*/  VIADD R16, R15, UR5 ;  /* 0x000000050f107c36 */ /* 0x000fe20008000000 */
[----:B---3--:R-:W-:Y:S02]  /*11340*/  LEA.HI.X.SX32 R7, R11, R3, 0x1, P1 ;  /* 0x000000030b077211 */ /* 0x008fe400008f0eff */
[----:B------:R-:W-:-:S03]  /*11350*/  LEA R10, P1, R13, R0, 0x1 ;  /* 0x000000000d0a7211 */ /* 0x000fc600078208ff */
[----:B------:R2:W-:Y:S01]  /*11360*/  @P5 STG.E.U16 desc[UR22][R6.64], R62 ;  /* 0x0000003e06005986 */ /* 0x0005e2000c101516 */
[-C--:B------:R-:W-:Y:S02]  /*11370*/  LEA.HI.X.SX32 R11, R13, R3.reuse, 0x1, P1 ;  /* 0x000000030d0b7211 */ /* 0x080fe400008f0eff */
[-C--:B------:R-:W-:Y:S02]  /*11380*/  LEA.HI.X.SX32 R13, R14, R3.reuse, 0x1, P6 ;  /* 0x000000030e0d7211 */ /* 0x080fe400030f0eff */
[----:B------:R-:W-:Y:S02]  /*11390*/  LEA R4, P6, R16, R0, 0x1 ;  /* 0x0000000010047211 */ /* 0x000fe400078c08ff */
[----:B0-----:R-:W-:Y:S02]  /*113a0*/  ISETP.LT.AND P1, PT, R17, UR4, !P0 ;  /* 0x0000000411007c0c */ /* 0x001fe4000c721270 */
[----:B-1----:R-:W-:Y:S02]  /*113b0*/  ISETP.LT.AND P0, PT, R2, UR6, !P0 ;  /* 0x0000000602007c0c */ /* 0x002fe4000c701270 */
[----:B------:R-:W-:-:S02]  /*113c0*/  LEA.HI.X.SX32 R5, R16, R3, 0x1, P6 ;  /* 0x0000000310057211 */ /* 0x000fc400030f0eff */
[C---:B------:R-:W-:Y:S02]  /*113d0*/  LEA R2, P6, R15.reuse, R0, 0x1 ;  /* 0x000000000f027211 */ /* 0x040fe400078c08ff */
[----:B------:R-:W-:Y:S02]  /*113e0*/  PRMT R0, R62, 0x7632, R0 ;  /* 0x000076323e007816 */ /* 0x000fe40000000000 */
[----:B--2---:R-:W-:Y:S02]  /*113f0*/  PRMT R7, R64, 0x7632, R7 ;  /* 0x0000763240077816 */ /* 0x004fe40000000007 */
[----:B------:R-:W-:Y:S01]  /*11400*/  LEA.HI.X.SX32 R3, R15, R3, 0x1, P6 ;  /* 0x000000030f037211 */ /* 0x000fe200030f0eff */
[----:B------:R0:W-:Y:S04]  /*11410*/  @P4 STG.E.U16 desc[UR22][R8.64], R0 ;  /* 0x0000000008004986 */ /* 0x0001e8000c101516 */
[----:B------:R1:W-:Y:S04]  /*11420*/  @P3 STG.E.U16 desc[UR22][R10.64], R64 ;  /* 0x000000400a003986 */ /* 0x0003e8000c101516 */
[----:B------:R1:W-:Y:S01]  /*11430*/  @P2 STG.E.U16 desc[UR22][R12.64], R7 ;  /* 0x000000070c002986 */ /* 0x0003e2000c101516 */
[----:B0-----:R-:W-:-:S03]  /*11440*/  PRMT R9, R66, 0x7632, R9 ;  /* 0x0000763242097816 */ /* 0x001fc60000000009 */
[----:B------:R1:W-:Y:S04]  /*11450*/  @P1 STG.E.U16 desc[UR22][R2.64], R66 ;  /* 0x0000004202001986 */ /* 0x0003e8000c101516 */
[----:B------:R1:W-:Y:S01]  /*11460*/  @P0 STG.E.U16 desc[UR22][R4.64], R9 ;  /* 0x0000000904000986 */ /* 0x0003e2000c101516 */
[----:B-----5:R-:W-:Y:S06]  /*11470*/  BAR.SYNC.DEFER_BLOCKING 0x0 ;  /* 0x0000000000007b1d */ /* 0x020fec0000010000 */
[----:B------:R-:W-:Y:S05]  /*11480*/  BRA.U UP0, `(.L_x_14) ;  /* 0x0000000100a07547 */ /* 0x000fea000b800000 */
[----:B------:R-:W0:Y:S01]  /*11490*/  S2UR UR5, SR_CgaCtaId ;  /* 0x00000000000579c3 */ /* 0x000e220000008800 */
[----:B------:R-:W-:Y:S01]  /*114a0*/  NOP ;  /* 0x0000000000007918 */ /* 0x000fe20000000000 */
[----:B------:R-:W-:Y:S01]  /*114b0*/  UMOV UR4, 0x50 ;  /* 0x0000005000047882 */ /* 0x000fe20000000000 */
[----:B------:R-:W-:Y:S02]  /*114c0*/  IMAD.U32 R0, RZ, RZ, UR10 ;  /* 0x0000000aff007e24 */ /* 0x000fe4000f8e00ff */
[----:B-1----:R-:W-:Y:S02]  /*114d0*/  IMAD.MOV.U32 R3, RZ, RZ, 0xffff ;  /* 0x0000ffffff037424 */ /* 0x002fe400078e00ff */
[----:B------:R-:W-:Y:S01]  /*114e0*/  IMAD.MOV.U32 R7, RZ, RZ, 0x1 ;  /* 0x00000001ff077424 */ /* 0x000fe200078e00ff */
[----:B------:R-:W-:-:S04]  /*114f0*/  LOP3.LUT R0, R0, 0xffff, RZ, 0xc0, !PT ;  /* 0x0000ffff00007812 */ /* 0x000fc800078ec0ff */
[----:B------:R-:W-:-:S05]  /*11500*/  SHF.R.U32.HI R0, RZ, 0x5, R0 ;  /* 0x00000005ff007819 */ /* 0x000fca0000011600 */
[----:B------:R-:W-:Y:S01]  /*11510*/  VIADD R2, R0, 0x10 ;  /* 0x0000001000027836 */ /* 0x000fe20000000000 */
[----:B------:R-:W-:Y:S01]  /*11520*/  SHF.L.U32 R0, R3, R0, RZ ;  /* 0x0000000003007219 */ /* 0x000fe200000006ff */
[----:B0-----:R-:W-:-:S03]  /*11530*/  ULEA UR6, UR5, UR4, 0x18 ;  /* 0x0000000405067291 */ /* 0x001fc6000f8ec0ff */
[----:B------:R-:W-:-:S04]  /*11540*/  SHF.L.U32 R3, R7, R2, RZ ;  /* 0x0000000207037219 */ /* 0x000fc800000006ff */
[----:B------:R-:W-:Y:S02]  /*11550*/  LOP3.LUT R0, R3, R0, RZ, 0xfc, !PT ;  /* 0x0000000003007212 */ /* 0x000fe400078efcff */
[----:B------:R-:W0:Y:S02]  /*11560*/  LDS R5, [UR6] ;  /* 0x00000006ff057984 */ /* 0x000e240008000800 */
[C---:B------:R-:W-:Y:S02]  /*11570*/  LOP3.LUT R2, R0.reuse, 0xffff, RZ, 0xc0, !PT ;  /* 0x0000ffff00027812 */ /* 0x040fe400078ec0ff */
[----:B0-----:R-:W-:-:S04]  /*11580*/  LOP3.LUT R3, R0, 0xffff, R5, 0x80, !PT ;  /* 0x0000ffff00037812 */ /* 0x001fc800078e8005 */
[----:B------:R-:W-:-:S13]  /*11590*/  ISETP.NE.AND P0, PT, R3, R2, PT ;  /* 0x000000020300720c */ /* 0x000fda0003f05270 */
[----:B------:R-:W-:Y:S05]  /*115a0*/  @P0 BRA `(.L_x_15) ;  /* 0x0000000000500947 */ /* 0x000fea0003800000 */
[----:B------:R-:W-:Y:S02]  /*115b0*/  SHF.R.U32.HI R5, RZ, 0x10, R5 ;  /* 0x00000010ff057819 */ /* 0x000fe40000011605 */
[----:B------:R-:W-:-:S04]  /*115c0*/  SHF.R.U32.HI R2, RZ, 0x10, R0 ;  /* 0x00000010ff027819 */ /* 0x000fc80000011600 */
[----:B------:R-:W-:-:S04]  /*115d0*/  LOP3.LUT R5, R5, R2, RZ, 0xc0, !PT ;  /* 0x0000000205057212 */ /* 0x000fc800078ec0ff */
[----:B------:R-:W-:-:S13]  /*115e0*/  ISETP.NE.AND P0, PT, R5, R2, PT ;  /* 0x000000020500720c */ /* 0x000fda0003f05270 */
[----:B------:R-:W-:Y:S05]  /*115f0*/  @P0 BRA `(.L_x_16) ;  /* 0x0000000000300947 */ /* 0x000fea0003800000 */
[----:B------:R-:W-:Y:S01]  /*11600*/  R2UR UR4, R0 ;  /* 0x00000000000472ca */ /* 0x000fe200000e0000 */
[----:B------:R-:W-:Y:S01]  /*11610*/  VOTEU.ANY UR5, UPT, PT ;  /* 0x0000000000057886 */ /* 0x000fe200038e0100 */
[----:B------:R-:W0:Y:S01]  /*11620*/  S2R R0, SR_LANEID ;  /* 0x0000000000007919 */ /* 0x000e220000000000 */
[----:B------:R-:W-:-:S10]  /*11630*/  UFLO.U32 UR5, UR5 ;  /* 0x00000005000572bd */ /* 0x000fd400080e0000 */
[----:B------:R-:W-:-:S06]  /*11640*/  ULOP3.LUT UR4, URZ, UR4, URZ, 0x33, !UPT ;  /* 0x00000004ff047292 */ /* 0x000fcc000f8e33ff */
[----:B------:R-:W-:-:S04]  /*11650*/  IMAD.U32 R2, RZ, RZ, UR4 ;  /* 0x00000004ff027e24 */ /* 0x000fc8000f8e00ff */
[----:B------:R-:W1:Y:S02]  /*11660*/  REDUX UR7, R2 ;  /* 0x00000000020773c4 */ /* 0x000e640000000000 */
[----:B------:R2:W-:Y:S01]  /*11670*/  UTCATOMSWS.AND URZ, UR4 ;  /* 0x0000000400ff79e3 */ /* 0x0005e20008000000 */
[----:B0-----:R-:W-:Y:S01]  /*11680*/  ISETP.EQ.U32.AND P0, PT, R0, UR5, PT ;  /* 0x0000000500007c0c */ /* 0x001fe2000bf02070 */
[----:B-1----:R-:W-:-:S12]  /*11690*/  IMAD.U32 R0, RZ, RZ, UR7 ;  /* 0x00000007ff007e24 */ /* 0x002fd8000f8e00ff */
[----:B------:R2:W-:Y:S01]  /*116a0*/  @P0 ATOMS.AND RZ, [UR6], R0 ;  /* 0x00000000ffff098c */ /* 0x0005e2000a800006 */
[----:B------:R-:W-:Y:S05]  /*116b0*/  BRA `(.L_x_14) ;  /* 0x0000000000147947 */ /* 0x000fea0003800000 */
.L_x_16:
[----:B------:R-:W-:-:S07]  /*116c0*/  MOV R2, 0x116e0 ;  /* 0x000116e000027802 */ /* 0x000fce0000000f00 */
[----:B------:R-:W-:Y:S05]  /*116d0*/  CALL.REL.NOINC `($__internal_0_$__cuda_sm10x_tcgen05_guardrail_trap_col_being_dealloced_not_returned_by_alloc) ;  /* 0x00000000002c7944 */ /* 0x000fea0003c00000 */
[----:B------:R-:W-:Y:S05]  /*116e0*/  BRA `(.L_x_14) ;  /* 0x0000000000087947 */ /* 0x000fea0003800000 */
.L_x_15:
[----:B------:R-:W-:-:S07]  /*116f0*/  MOV R2, 0x11710 ;  /* 0x0001171000027802 */ /* 0x000fce0000000f00 */
[----:B------:R-:W-:Y:S05]  /*11700*/  CALL.REL.NOINC `($__internal_2_$__cuda_sm10x_tcgen05_guardrail_trap_unallocated_columns_being_dealloced) ;  /* 0x0000000000387944 */ /* 0x000fea0003c00000 */
.L_x_14:
[----:B------:R-:W-:Y:S01]  /*11710*/  NOP ;  /* 0x0000000000007918 */ /* 0x000fe20000000000 */
[----:B--2---:R-:W-:Y:S05]  /*11720*/  EXIT ;  /* 0x000000000000794d */ /* 0x004fea0003800000 */
.L_x_9:
[----:B------:R-:W0:Y:S02]  /*11730*/  SYNCS.PHASECHK.TRANS64.TRYWAIT P1, [UR8], R227 ;  /* 0x000000e3ff0075a7 */ /* 0x000e240008021108 */
[----:B0-----:R-:W-:Y:S05]  /*11740*/  @!P1 BRA `(.L_x_9) ;  /* 0xfffffffc00f89947 */ /* 0x001fea000383ffff */
[----:B------:R-:W-:Y:S05]  /*11750*/  BRA `(.L_x_17) ;  /* 0xffffff6400e47947 */ /* 0x000fea000383ffff */
.L_x_13:
[----:B------:R-:W0:Y:S02]  /*11760*/  SYNCS.PHASECHK.TRANS64.TRYWAIT P1, [UR8], R4 ;  /* 0x00000004ff0075a7 */ /* 0x000e240008021108 */
[----:B0-----:R-:W-:Y:S05]  /*11770*/  @!P1 BRA `(.L_x_13) ;  /* 0xfffffffc00f89947 */ /* 0x001fea000383ffff */
[----:B------:R-:W-:Y:S05]  /*11780*/  BRA `(.L_x_12) ;  /* 0xffffff7c00107947 */ /* 0x000fea000383ffff */
        .weak           $__internal_0_$__cuda_sm10x_tcgen05_guardrail_trap_col_being_dealloced_not_returned_by_alloc
        .type           $__internal_0_$__cuda_sm10x_tcgen05_guardrail_trap_col_being_dealloced_not_returned_by_alloc,@function
        .size           $__internal_0_$__cuda_sm10x_tcgen05_guardrail_trap_col_being_dealloced_not_returned_by_alloc,($__internal_1_$__cuda_sm10x_tcgen05_guardrail_trap_phase_invalid_during_alloc - $__internal_0_$__cuda_sm10x_tcgen05_guardrail_trap_col_being_dealloced_not_returned_by_alloc)
$__internal_0_$__cuda_sm10x_tcgen05_guardrail_trap_col_being_dealloced_not_returned_by_alloc:
[----:B------:R-:W-:Y:S05]  /*11790*/  BPT.TRAP 0x1 ;  /* 0x000000040000795c */ /* 0x000fea0000300000 */
[----:B------:R-:W-:-:S04]  /*117a0*/  IMAD.MOV.U32 R3, RZ, RZ, 0x0 ;  /* 0x00000000ff037424 */ /* 0x000fc800078e00ff */
[----:B------:R-:W-:Y:S05]  /*117b0*/  RET.REL.NODEC R2 `(matmul_kernel) ;  /* 0xfffffee802107950 */ /* 0x000fea0003c3ffff */
        .weak           $__internal_1_$__cuda_sm10x_tcgen05_guardrail_trap_phase_invalid_during_alloc
        .type           $__internal_1_$__cuda_sm10x_tcgen05_guardrail_trap_phase_invalid_during_alloc,@function
        .size           $__internal_1_$__cuda_sm10x_tcgen05_guardrail_trap_phase_invalid_during_alloc,($__internal_2_$__cuda_sm10x_tcgen05_guardrail_trap_unallocated_columns_being_dealloced - $__internal_1_$__cuda_sm10x_tcgen05_guardrail_trap_phase_invalid_during_alloc)
$__internal_1_$__cuda_sm10x_tcgen05_guardrail_trap_phase_invalid_during_alloc:
[----:B------:R-:W-:Y:S05]  /*117c0*/  BPT.TRAP 0x1 ;  /* 0x000000040000795c */ /* 0x000fea0000300000 */
[----:B------:R-:W-:-:S04]  /*117d0*/  IMAD.MOV.U32 R3, RZ, RZ, 0x0 ;  /* 0x00000000ff037424 */ /* 0x000fc800078e00ff */
[----:B------:R-:W-:Y:S05]  /*117e0*/  RET.REL.NODEC R2 `(matmul_kernel) ;  /* 0xfffffee802047950 */ /* 0x000fea0003c3ffff */
        .weak           $__internal_2_$__cuda_sm10x_tcgen05_guardrail_trap_unallocated_columns_being_dealloced
        .type           $__internal_2_$__cuda_sm10x_tcgen05_guardrail_trap_unallocated_columns_being_dealloced,@function
        .size           $__internal_2_$__cuda_sm10x_tcgen05_guardrail_trap_unallocated_columns_being_dealloced,(.L_x_21 - $__internal_2_$__cuda_sm10x_tcgen05_guardrail_trap_unallocated_columns_being_dealloced)
$__internal_2_$__cuda_sm10x_tcgen05_guardrail_trap_unallocated_columns_being_dealloced:
[----:B------:R-:W-:Y:S05]  /*117f0*/  BPT.TRAP 0x1 ;  /* 0x000000040000795c */ /* 0x000fea0000300000 */
[----:B------:R-:W-:-:S04]  /*11800*/  IMAD.MOV.U32 R3, RZ, RZ, 0x0 ;  /* 0x00000000ff037424 */ /* 0x000fc800078e00ff */
[----:B------:R-:W-:Y:S05]  /*11810*/  RET.REL.NODEC R2 `(matmul_kernel) ;  /* 0xfffffee402f87950 */ /* 0x000fea0003c3ffff */
.L_x_18:
[----:B------:R-:W-:-:S00]  /*11820*/  BRA `(.L_x_18) ;  /* 0xfffffffc00fc7947 */ /* 0x000fc0000383ffff */
[----:B------:R-:W-:-:S00]  /*11830*/  NOP ;  /* 0x0000000000007918 */ /* 0x000fc00000000000 */
        /* <DEDUP_REMOVED lines=12> */
.L_x_21:


//--------------------- .nv.shared.matmul_kernel  --------------------------
	.section	.nv.shared.matmul_kernel,"aw",@nobits
	.sectionflags	@""
	.align	16
	.zero		1024


//--------------------- .nv.shared.reserved.0     --------------------------
	.section	.nv.shared.reserved.0,"aw",@nobits
	.align	8
	.weak		__nv_reservedSMEM_offset_0_alias
	.size		__nv_reservedSMEM_offset_0_alias, 0, 64
	.other		__nv_reservedSMEM_offset_0_alias,@"STO_CUDA_RESERVED_SHARED STV_DEFAULT"
__nv_reservedSMEM_offset_0_alias:
	.zero		0
.nv.shared.reserved.0:
	.zero		64
	.weak		__nv_reservedSMEM_allocation_phase
	.type		__nv_reservedSMEM_allocation_phase,@object
	.size		__nv_reservedSMEM_allocation_phase,(.L_0 - __nv_reservedSMEM_allocation_phase)
__nv_reservedSMEM_allocation_phase:
	.zero		1
.L_0:
	.zero		7
	.weak		__nv_reservedSMEM_devtool_atexit_pc
	.type		__nv_reservedSMEM_devtool_atexit_pc,@object
	.size		__nv_reservedSMEM_devtool_atexit_pc,(__nv_reservedSMEM_allocation_mask - __nv_reservedSMEM_devtool_atexit_pc)
__nv_reservedSMEM_devtool_atexit_pc:
	.zero		8
	.weak		__nv_reservedSMEM_allocation_mask
	.type		__nv_reservedSMEM_allocation_mask,@object
	.size		__nv_reservedSMEM_allocation_mask,(.L_2 - __nv_reservedSMEM_allocation_mask)
__nv_reservedSMEM_allocation_mask:
	.zero		4
.L_2:


//--------------------- .nv.constant0.matmul_kernel --------------------------
	.section	.nv.constant0.matmul_kernel,"a",@progbits
	.sectionflags	@""
	.align	4
.nv.constant0.matmul_kernel:
	.zero		976


//--------------------- SYMBOLS --------------------------

	.type		.nv.reservedSmem.offset0,@object
	.size		.nv.reservedSmem.offset0,0x4
	.type		.nv.reservedSmem.cap,@object
	.size		.nv.reservedSmem.cap,0x4
